// auto-generated by cutlass_sweep.gemm — config: {"arch": "sm_100", "cluster_m": 2, "cluster_n": 1, "dtype": "tf32", "stages": 3, "tile_k": 64, "tile_m": 128, "tile_n": 128}
#include "cutlass/cutlass.h"
#include "cutlass/gemm/collective/collective_builder.hpp"
#include "cutlass/gemm/device/gemm_universal_adapter.h"
#include "cutlass/gemm/kernel/gemm_universal.hpp"
#include "cutlass/epilogue/collective/collective_builder.hpp"

using ElemA = cutlass::tfloat32_t;
using ElemB = cutlass::tfloat32_t;
using ElemCD = cutlass::tfloat32_t;
using Acc  = float;
using TileShape    = cute::Shape<cute::_128, cute::_128, cute::_64>;
using ClusterShape = cute::Shape<cute::_2, cute::_1, cute::_1>;

using CollectiveEpilogue = typename cutlass::epilogue::collective::CollectiveBuilder<
    cutlass::arch::Sm100, cutlass::arch::OpClassTensorOp,
    TileShape, ClusterShape,
    cutlass::epilogue::collective::EpilogueTileAuto,
    Acc, Acc,
    ElemCD, cutlass::layout::RowMajor, 128 / cutlass::sizeof_bits<ElemCD>::value,
    ElemCD, cutlass::layout::RowMajor, 128 / cutlass::sizeof_bits<ElemCD>::value,
    cutlass::epilogue::collective::EpilogueScheduleAuto
  >::CollectiveOp;

using CollectiveMainloop = typename cutlass::gemm::collective::CollectiveBuilder<
    cutlass::arch::Sm100, cutlass::arch::OpClassTensorOp,
    ElemA, cutlass::layout::RowMajor, 128 / cutlass::sizeof_bits<ElemA>::value,
    ElemB, cutlass::layout::ColumnMajor, 128 / cutlass::sizeof_bits<ElemB>::value,
    Acc,
    TileShape, ClusterShape,
    cutlass::gemm::collective::StageCount<3>,
    cutlass::gemm::collective::KernelScheduleAuto
  >::CollectiveOp;

using GemmKernel = cutlass::gemm::kernel::GemmUniversal<
    cute::Shape<int,int,int,int>,
    CollectiveMainloop,
    CollectiveEpilogue
>;
using Gemm = cutlass::gemm::device::GemmUniversalAdapter<GemmKernel>;

// Force the device kernel symbol into the cubin without needing a host main.
auto* _anchor = &cutlass::device_kernel<GemmKernel>;


// ===== COMPILED SASS (sm_100a) =====

	.target	sm_100a

	.elftype	@"ET_EXEC"


//--------------------- .note.nv.tkinfo           --------------------------
	.section	.note.nv.tkinfo,"",@"SHT_NOTE"
	.sectionflags	@"SHF_NOTE_NV_TKINFO"
	.tkinfo
        /*0018*/ 	.word	0x00000002
        /*0030*/ 	.string	""
        /*0030*/ 	.string	"ptxas"
        /*0030*/ 	.string	"Cuda compilation tools, release 13.0, V13.0.88"
        /*0030*/ 	.string	"Build cuda_13.0.r13.0/compiler.36424714_0"
        /*0030*/ 	.string	"-arch sm_100a -m 64 "



//--------------------- .note.nv.cuinfo           --------------------------
	.section	.note.nv.cuinfo,"",@"SHT_NOTE"
	.sectionflags	@"SHF_NOTE_NV_CUINFO"
        /*0018*/ 	.short	0x0002
        /*001a*/ 	.short	0x0064
        /*001c*/ 	.short	0x0082
	.zero		2


//--------------------- .nv.info                  --------------------------
	.section	.nv.info,"",@"SHT_CUDA_INFO"
	.align	4


	//----- nvinfo : EIATTR_REGCOUNT
	.align		4
        /*0000*/ 	.byte	0x04, 0x2f
        /*0002*/ 	.short	(.L_19 - .L_18)
	.align		4
.L_18:
        /*0004*/ 	.word	index@(_ZN7cutlass13device_kernelINS_4gemm6kernel13GemmUniversalIN4cute5tupleIJiiiiEEENS1_10collective13CollectiveMmaINS1_35MainloopSm100TmaUmmaWarpSpecializedILi3ELi2ELi4ENS5_IJNS4_1CILi2EEENSA_ILi1EEESC_EEEEENS5_IJNSA_ILi128EEESF_NSA_ILi64EEEEEENS_10tfloat32_tENS5_IJlSC_lEEESI_SJ_NS4_8TiledMMAINS4_8MMA_AtomIJNS4_23SM100_MMA_TF32_2x1SM_SSISI_SI_fLi128ELi128ELNS4_4UMMA5MajorE0ELSO_0ELNSN_7ScaleInE0ELSP_0EEEEEENS4_6LayoutINS5_IJSC_SC_SC_EEENS5_IJNSA_ILi0EEESU_SU_EEEEENS5_IJNS4_10UnderscoreESX_SX_EEEEENS4_18SM100_TMA_2SM_LOADENS4_14ComposedLayoutINS4_7SwizzleILi3ELi4ELi3EEENS4_18smem_ptr_flag_bitsILi32EEENSS_INS5_IJNSA_ILi8EEENSA_ILi32EEEEEENS5_IJS17_SC_EEEEEEEvNS4_8identityES10_S1B_vS1C_EENS_8epilogue10collective18CollectiveEpilogueINS1E_23Sm100TmaWarpSpecializedILi4ELi2ELi16ELb1ELb0EEEJNS5_IJSG_SF_SG_EEENS5_IJNSS_ISG_SC_EENSS_INS5_IJNSA_ILi16EEESB_EEENS5_IJSC_SG_EEEEEEEESI_SJ_SI_SJ_NS1E_6fusion15FusionCallbacksIS1I_NS1Q_17LinearCombinationISI_fSI_fLNS_15FloatRoundStyleE2EEES1J_S1P_JEEENS4_5SM1004TMEM4LOAD26SM100_TMEM_LOAD_32dp32b16xENS4_13SM90_TMA_LOADENS11_INS12_ILi2ELi4ELi3EEES15_NSS_INS5_IJS16_S1L_EEENS5_IJS1L_SC_EEEEEEENS4_39AutoVectorizingCopyWithAssumedAlignmentILi128EEENS4_14SM90_TMA_STOREES25_S27_S27_EEEvvEEEEvNT_6ParamsE)
        /*0008*/ 	.word	0x00000060


	//----- nvinfo : EIATTR_FRAME_SIZE
	.align		4
.L_19:
        /*000c*/ 	.byte	0x04, 0x11
        /*000e*/ 	.short	(.L_21 - .L_20)
	.align		4
.L_20:
        /*0010*/ 	.word	index@($__internal_2_$__cuda_sm10x_tcgen05_guardrail_trap_unallocated_columns_being_dealloced)
        /*0014*/ 	.word	0x00000000


	//----- nvinfo : EIATTR_FRAME_SIZE
	.align		4
.L_21:
        /*0018*/ 	.byte	0x04, 0x11
        /*001a*/ 	.short	(.L_23 - .L_22)
	.align		4
.L_22:
        /*001c*/ 	.word	index@($__internal_1_$__cuda_sm10x_tcgen05_guardrail_trap_phase_invalid_during_alloc)
        /*0020*/ 	.word	0x00000000


	//----- nvinfo : EIATTR_FRAME_SIZE
	.align		4
.L_23:
        /*0024*/ 	.byte	0x04, 0x11
        /*0026*/ 	.short	(.L_25 - .L_24)
	.align		4
.L_24:
        /*0028*/ 	.word	index@($__internal_0_$__cuda_sm10x_tcgen05_guardrail_trap_col_being_dealloced_not_returned_by_alloc)
        /*002c*/ 	.word	0x00000000


	//----- nvinfo : EIATTR_FRAME_SIZE
	.align		4
.L_25:
        /*0030*/ 	.byte	0x04, 0x11
        /*0032*/ 	.short	(.L_27 - .L_26)
	.align		4
.L_26:
        /*0034*/ 	.word	index@(_ZN7cutlass13device_kernelINS_4gemm6kernel13GemmUniversalIN4cute5tupleIJiiiiEEENS1_10collective13CollectiveMmaINS1_35MainloopSm100TmaUmmaWarpSpecializedILi3ELi2ELi4ENS5_IJNS4_1CILi2EEENSA_ILi1EEESC_EEEEENS5_IJNSA_ILi128EEESF_NSA_ILi64EEEEEENS_10tfloat32_tENS5_IJlSC_lEEESI_SJ_NS4_8TiledMMAINS4_8MMA_AtomIJNS4_23SM100_MMA_TF32_2x1SM_SSISI_SI_fLi128ELi128ELNS4_4UMMA5MajorE0ELSO_0ELNSN_7ScaleInE0ELSP_0EEEEEENS4_6LayoutINS5_IJSC_SC_SC_EEENS5_IJNSA_ILi0EEESU_SU_EEEEENS5_IJNS4_10UnderscoreESX_SX_EEEEENS4_18SM100_TMA_2SM_LOADENS4_14ComposedLayoutINS4_7SwizzleILi3ELi4ELi3EEENS4_18smem_ptr_flag_bitsILi32EEENSS_INS5_IJNSA_ILi8EEENSA_ILi32EEEEEENS5_IJS17_SC_EEEEEEEvNS4_8identityES10_S1B_vS1C_EENS_8epilogue10collective18CollectiveEpilogueINS1E_23Sm100TmaWarpSpecializedILi4ELi2ELi16ELb1ELb0EEEJNS5_IJSG_SF_SG_EEENS5_IJNSS_ISG_SC_EENSS_INS5_IJNSA_ILi16EEESB_EEENS5_IJSC_SG_EEEEEEEESI_SJ_SI_SJ_NS1E_6fusion15FusionCallbacksIS1I_NS1Q_17LinearCombinationISI_fSI_fLNS_15FloatRoundStyleE2EEES1J_S1P_JEEENS4_5SM1004TMEM4LOAD26SM100_TMEM_LOAD_32dp32b16xENS4_13SM90_TMA_LOADENS11_INS12_ILi2ELi4ELi3EEES15_NSS_INS5_IJS16_S1L_EEENS5_IJS1L_SC_EEEEEEENS4_39AutoVectorizingCopyWithAssumedAlignmentILi128EEENS4_14SM90_TMA_STOREES25_S27_S27_EEEvvEEEEvNT_6ParamsE)
        /*0038*/ 	.word	0x00000000


	//----- nvinfo : EIATTR_MIN_STACK_SIZE
	.align		4
.L_27:
        /*003c*/ 	.byte	0x04, 0x12
        /*003e*/ 	.short	(.L_29 - .L_28)
	.align		4
.L_28:
        /*0040*/ 	.word	index@(_ZN7cutlass13device_kernelINS_4gemm6kernel13GemmUniversalIN4cute5tupleIJiiiiEEENS1_10collective13CollectiveMmaINS1_35MainloopSm100TmaUmmaWarpSpecializedILi3ELi2ELi4ENS5_IJNS4_1CILi2EEENSA_ILi1EEESC_EEEEENS5_IJNSA_ILi128EEESF_NSA_ILi64EEEEEENS_10tfloat32_tENS5_IJlSC_lEEESI_SJ_NS4_8TiledMMAINS4_8MMA_AtomIJNS4_23SM100_MMA_TF32_2x1SM_SSISI_SI_fLi128ELi128ELNS4_4UMMA5MajorE0ELSO_0ELNSN_7ScaleInE0ELSP_0EEEEEENS4_6LayoutINS5_IJSC_SC_SC_EEENS5_IJNSA_ILi0EEESU_SU_EEEEENS5_IJNS4_10UnderscoreESX_SX_EEEEENS4_18SM100_TMA_2SM_LOADENS4_14ComposedLayoutINS4_7SwizzleILi3ELi4ELi3EEENS4_18smem_ptr_flag_bitsILi32EEENSS_INS5_IJNSA_ILi8EEENSA_ILi32EEEEEENS5_IJS17_SC_EEEEEEEvNS4_8identityES10_S1B_vS1C_EENS_8epilogue10collective18CollectiveEpilogueINS1E_23Sm100TmaWarpSpecializedILi4ELi2ELi16ELb1ELb0EEEJNS5_IJSG_SF_SG_EEENS5_IJNSS_ISG_SC_EENSS_INS5_IJNSA_ILi16EEESB_EEENS5_IJSC_SG_EEEEEEEESI_SJ_SI_SJ_NS1E_6fusion15FusionCallbacksIS1I_NS1Q_17LinearCombinationISI_fSI_fLNS_15FloatRoundStyleE2EEES1J_S1P_JEEENS4_5SM1004TMEM4LOAD26SM100_TMEM_LOAD_32dp32b16xENS4_13SM90_TMA_LOADENS11_INS12_ILi2ELi4ELi3EEES15_NSS_INS5_IJS16_S1L_EEENS5_IJS1L_SC_EEEEEEENS4_39AutoVectorizingCopyWithAssumedAlignmentILi128EEENS4_14SM90_TMA_STOREES25_S27_S27_EEEvvEEEEvNT_6ParamsE)
        /*0044*/ 	.word	0x00000000
.L_29:


//--------------------- .nv.compat                --------------------------
	.section	.nv.compat,"",@"SHT_CUDA_COMPAT_INFO"
	.align	4
        /*0000*/ 	.byte	0x02, 0x09, 0x01, 0x00, 0x02, 0x02, 0x02, 0x00, 0x02, 0x05, 0x05, 0x00, 0x03, 0x07, 0x01, 0x01
        /*0010*/ 	.byte	0x02, 0x03, 0x01, 0x00, 0x02, 0x06, 0x01, 0x00, 0x04, 0x0b, 0x08, 0x00, 0x09, 0x00, 0x00, 0x00
        /*0020*/ 	.byte	0x00, 0x00, 0x00, 0x00


//--------------------- .nv.info._ZN7cutlass13device_kernelINS_4gemm6kernel13GemmUniversalIN4cute5tupleIJiiiiEEENS1_10collective13CollectiveMmaINS1_35MainloopSm100TmaUmmaWarpSpecializedILi3ELi2ELi4ENS5_IJNS4_1CILi2EEENSA_ILi1EEESC_EEEEENS5_IJNSA_ILi128EEESF_NSA_ILi64EEEEEENS_10tfloat32_tENS5_IJlSC_lEEESI_SJ_NS4_8TiledMMAINS4_8MMA_AtomIJNS4_23SM100_MMA_TF32_2x1SM_SSISI_SI_fLi128ELi128ELNS4_4UMMA5MajorE0ELSO_0ELNSN_7ScaleInE0ELSP_0EEEEEENS4_6LayoutINS5_IJSC_SC_SC_EEENS5_IJNSA_ILi0EEESU_SU_EEEEENS5_IJNS4_10UnderscoreESX_SX_EEEEENS4_18SM100_TMA_2SM_LOADENS4_14ComposedLayoutINS4_7SwizzleILi3ELi4ELi3EEENS4_18smem_ptr_flag_bitsILi32EEENSS_INS5_IJNSA_ILi8EEENSA_ILi32EEEEEENS5_IJS17_SC_EEEEEEEvNS4_8identityES10_S1B_vS1C_EENS_8epilogue10collective18CollectiveEpilogueINS1E_23Sm100TmaWarpSpecializedILi4ELi2ELi16ELb1ELb0EEEJNS5_IJSG_SF_SG_EEENS5_IJNSS_ISG_SC_EENSS_INS5_IJNSA_ILi16EEESB_EEENS5_IJSC_SG_EEEEEEEESI_SJ_SI_SJ_NS1E_6fusion15FusionCallbacksIS1I_NS1Q_17LinearCombinationISI_fSI_fLNS_15FloatRoundStyleE2EEES1J_S1P_JEEENS4_5SM1004TMEM4LOAD26SM100_TMEM_LOAD_32dp32b16xENS4_13SM90_TMA_LOADENS11_INS12_ILi2ELi4ELi3EEES15_NSS_INS5_IJS16_S1L_EEENS5_IJS1L_SC_EEEEEEENS4_39AutoVectorizingCopyWithAssumedAlignmentILi128EEENS4_14SM90_TMA_STOREES25_S27_S27_EEEvvEEEEvNT_6ParamsE --------------------------
	.section	.nv.info._ZN7cutlass13device_kernelINS_4gemm6kernel13GemmUniversalIN4cute5tupleIJiiiiEEENS1_10collective13CollectiveMmaINS1_35MainloopSm100TmaUmmaWarpSpecializedILi3ELi2ELi4ENS5_IJNS4_1CILi2EEENSA_ILi1EEESC_EEEEENS5_IJNSA_ILi128EEESF_NSA_ILi64EEEEEENS_10tfloat32_tENS5_IJlSC_lEEESI_SJ_NS4_8TiledMMAINS4_8MMA_AtomIJNS4_23SM100_MMA_TF32_2x1SM_SSISI_SI_fLi128ELi128ELNS4_4UMMA5MajorE0ELSO_0ELNSN_7ScaleInE0ELSP_0EEEEEENS4_6LayoutINS5_IJSC_SC_SC_EEENS5_IJNSA_ILi0EEESU_SU_EEEEENS5_IJNS4_10UnderscoreESX_SX_EEEEENS4_18SM100_TMA_2SM_LOADENS4_14ComposedLayoutINS4_7SwizzleILi3ELi4ELi3EEENS4_18smem_ptr_flag_bitsILi32EEENSS_INS5_IJNSA_ILi8EEENSA_ILi32EEEEEENS5_IJS17_SC_EEEEEEEvNS4_8identityES10_S1B_vS1C_EENS_8epilogue10collective18CollectiveEpilogueINS1E_23Sm100TmaWarpSpecializedILi4ELi2ELi16ELb1ELb0EEEJNS5_IJSG_SF_SG_EEENS5_IJNSS_ISG_SC_EENSS_INS5_IJNSA_ILi16EEESB_EEENS5_IJSC_SG_EEEEEEEESI_SJ_SI_SJ_NS1E_6fusion15FusionCallbacksIS1I_NS1Q_17LinearCombinationISI_fSI_fLNS_15FloatRoundStyleE2EEES1J_S1P_JEEENS4_5SM1004TMEM4LOAD26SM100_TMEM_LOAD_32dp32b16xENS4_13SM90_TMA_LOADENS11_INS12_ILi2ELi4ELi3EEES15_NSS_INS5_IJS16_S1L_EEENS5_IJS1L_SC_EEEEEEENS4_39AutoVectorizingCopyWithAssumedAlignmentILi128EEENS4_14SM90_TMA_STOREES25_S27_S27_EEEvvEEEEvNT_6ParamsE,"",@"SHT_CUDA_INFO"
	.sectionflags	@""
	.align	4


	//----- nvinfo : EIATTR_CUDA_API_VERSION
	.align		4
        /*0000*/ 	.byte	0x04, 0x37
        /*0002*/ 	.short	(.L_31 - .L_30)
.L_30:
        /*0004*/ 	.word	0x00000082


	//----- nvinfo : EIATTR_KPARAM_INFO
	.align		4
.L_31:
        /*0008*/ 	.byte	0x04, 0x17
        /*000a*/ 	.short	(.L_33 - .L_32)
.L_32:
        /*000c*/ 	.word	0x00000000
        /*0010*/ 	.short	0x0000
        /*0012*/ 	.short	0x0000
        /*0014*/ 	.byte	0x00, 0xf0, 0x01, 0x20


	//----- nvinfo : EIATTR_AT_ENTRY_FRAGMENTS
	.align		4
.L_33:
        /*0018*/ 	.byte	0x04, 0x4f
        /*001a*/ 	.short	(.L_35 - .L_34)


	//   ....[0]....
.L_34:
        /*001c*/ 	.word	0x00000007


	//----- nvinfo : EIATTR_RESERVED_SMEM_USED
	.align		4
.L_35:
        /*0020*/ 	.byte	0x01, 0x41
	.zero		2


	//----- nvinfo : EIATTR_SPARSE_MMA_MASK
	.align		4
        /*0024*/ 	.byte	0x03, 0x50
        /*0026*/ 	.short	0x0000


	//----- nvinfo : EIATTR_TCGEN05_2CTA_USED
	.align		4
        /*0028*/ 	.byte	0x01, 0x52
	.zero		2


	//----- nvinfo : EIATTR_MAXREG_COUNT
	.align		4
        /*002c*/ 	.byte	0x03, 0x1b
        /*002e*/ 	.short	0x00ff


	//----- nvinfo : EIATTR_NUM_BARRIERS
	.align		4
        /*0030*/ 	.byte	0x02, 0x4c
        /*0032*/ 	.byte	0x07
	.zero		1


	//----- nvinfo : EIATTR_EXTERNS
	.align		4
        /*0034*/ 	.byte	0x04, 0x0f
        /*0036*/ 	.short	(.L_37 - .L_36)


	//   ....[0]....
	.align		4
.L_36:
        /*0038*/ 	.word	index@(__assertfail)


	//----- nvinfo : EIATTR_MERCURY_ISA_VERSION
	.align		4
.L_37:
        /*003c*/ 	.byte	0x03, 0x5f
        /*003e*/ 	.short	0x0101


	//----- nvinfo : EIATTR_INT_WARP_WIDE_INSTR_OFFSETS
	.align		4
        /*0040*/ 	.byte	0x04, 0x31
        /*0042*/ 	.short	(.L_39 - .L_38)


	//   ....[0]....
.L_38:
        /*0044*/ 	.word	0x00000cf0


	//   ....[1]....
        /*0048*/ 	.word	0x00000d90


	//   ....[2]....
        /*004c*/ 	.word	0x00002220


	//   ....[3]....
        /*0050*/ 	.word	0x00004230


	//   ....[4]....
        /*0054*/ 	.word	0x00004250


	//   ....[5]....
        /*0058*/ 	.word	0x00004280


	//   ....[6]....
        /*005c*/ 	.word	0x00004bc0


	//   ....[7]....
        /*0060*/ 	.word	0x00004be0


	//   ....[8]....
        /*0064*/ 	.word	0x00004cd0


	//   ....[9]....
        /*0068*/ 	.word	0x00004d90


	//   ....[10]....
        /*006c*/ 	.word	0x00004db0


	//   ....[11]....
        /*0070*/ 	.word	0x00004ea0


	//   ....[12]....
        /*0074*/ 	.word	0x00004f70


	//   ....[13]....
        /*0078*/ 	.word	0x00004f90


	//   ....[14]....
        /*007c*/ 	.word	0x000050c0


	//   ....[15]....
        /*0080*/ 	.word	0x00005240


	//   ....[16]....
        /*0084*/ 	.word	0x00005250


	//   ....[17]....
        /*0088*/ 	.word	0x000053e0


	//----- nvinfo : EIATTR_COOP_GROUP_MASK_REGIDS
	.align		4
.L_39:
        /*008c*/ 	.byte	0x04, 0x29
        /*008e*/ 	.short	(.L_41 - .L_40)


	//   ....[0]....
.L_40:
        /*0090*/ 	.word	0xffffffff


	//   ....[1]....
        /*0094*/ 	.word	0xffffffff


	//   ....[2]....
        /*0098*/ 	.word	0xffffffff


	//   ....[3]....
        /*009c*/ 	.word	0xffffffff


	//   ....[4]....
        /*00a0*/ 	.word	0xffffffff


	//   ....[5]....
        /*00a4*/ 	.word	0xffffffff


	//   ....[6]....
        /*00a8*/ 	.word	0xffffffff


	//   ....[7]....
        /*00ac*/ 	.word	0xffffffff


	//   ....[8]....
        /*00b0*/ 	.word	0xffffffff


	//   ....[9]....
        /*00b4*/ 	.word	0xffffffff


	//   ....[10]....
        /*00b8*/ 	.word	0xffffffff


	//   ....[11]....
        /*00bc*/ 	.word	0xffffffff


	//   ....[12]....
        /*00c0*/ 	.word	0xffffffff


	//   ....[13]....
        /*00c4*/ 	.word	0xffffffff


	//----- nvinfo : EIATTR_COOP_GROUP_INSTR_OFFSETS
	.align		4
.L_41:
        /*00c8*/ 	.byte	0x04, 0x28
        /*00ca*/ 	.short	(.L_43 - .L_42)


	//   ....[0]....
.L_42:
        /*00cc*/ 	.word	0x000000c0


	//   ....[1]....
        /*00d0*/ 	.word	0x00000500


	//   ....[2]....
        /*00d4*/ 	.word	0x00000660


	//   ....[3]....
        /*00d8*/ 	.word	0x000007f0


	//   ....[4]....
        /*00dc*/ 	.word	0x000008e0


	//   ....[5]....
        /*00e0*/ 	.word	0x00000a40


	//   ....[6]....
        /*00e4*/ 	.word	0x00000bd0


	//   ....[7]....
        /*00e8*/ 	.word	0x00000e10


	//   ....[8]....
        /*00ec*/ 	.word	0x00002100


	//   ....[9]....
        /*00f0*/ 	.word	0x00002e50


	//   ....[10]....
        /*00f4*/ 	.word	0x00003320


	//   ....[11]....
        /*00f8*/ 	.word	0x00003350


	//   ....[12]....
        /*00fc*/ 	.word	0x00004130


	//   ....[13]....
        /*0100*/ 	.word	0x00004340


	//----- nvinfo : EIATTR_VRC_CTA_INIT_COUNT
	.align		4
.L_43:
        /*0104*/ 	.byte	0x02, 0x4a
        /*0106*/ 	.byte	0x80
	.zero		1


	//----- nvinfo : EIATTR_SYSCALL_OFFSETS
	.align		4
        /*0108*/ 	.byte	0x04, 0x46
        /*010a*/ 	.short	(.L_45 - .L_44)


	//   ....[0]....
.L_44:
        /*010c*/ 	.word	0x00005ed0


	//   ....[1]....
        /*0110*/ 	.word	0x00005fc0


	//   ....[2]....
        /*0114*/ 	.word	0x00006730


	//   ....[3]....
        /*0118*/ 	.word	0x000070f0


	//   ....[4]....
        /*011c*/ 	.word	0x00007a90


	//   ....[5]....
        /*0120*/ 	.word	0x00008430


	//----- nvinfo : EIATTR_MBARRIER_INSTR_OFFSETS
	.align		4
.L_45:
        /*0124*/ 	.byte	0x04, 0x39
        /*0126*/ 	.short	(.L_47 - .L_46)


	//   ....[0]....
.L_46:
        /*0128*/ 	.word	0x000005f0
        /*012c*/ 	.word	0x000000ff
        /*0130*/ 	.word	0x00000000
        /*0134*/ 	.short	0x0100
        /*0136*/ 	.byte	0x08
	.zero		1


	//   ....[1]....
        /*0138*/ 	.word	0x00000600
        /*013c*/ 	.word	0x000000ff
        /*0140*/ 	.word	0x00000018
        /*0144*/ 	.short	0x0100
        /*0146*/ 	.byte	0x08
	.zero		1


	//   ....[2]....
        /*0148*/ 	.word	0x00000610
        /*014c*/ 	.word	0x000000ff
        /*0150*/ 	.word	0x00000008
        /*0154*/ 	.short	0x0100
        /*0156*/ 	.byte	0x08
	.zero		1


	//   ....[3]....
        /*0158*/ 	.word	0x00000620
        /*015c*/ 	.word	0x000000ff
        /*0160*/ 	.word	0x00000020
        /*0164*/ 	.short	0x0100
        /*0166*/ 	.byte	0x08
	.zero		1


	//   ....[4]....
        /*0168*/ 	.word	0x00000630
        /*016c*/ 	.word	0x000000ff
        /*0170*/ 	.word	0x00000010
        /*0174*/ 	.short	0x0100
        /*0176*/ 	.byte	0x08
	.zero		1


	//   ....[5]....
        /*0178*/ 	.word	0x00000640
        /*017c*/ 	.word	0x000000ff
        /*0180*/ 	.word	0x00000028
        /*0184*/ 	.short	0x0100
        /*0186*/ 	.byte	0x08
	.zero		1


	//   ....[6]....
        /*0188*/ 	.word	0x00000760
        /*018c*/ 	.word	0x000000ff
        /*0190*/ 	.word	0x00000030
        /*0194*/ 	.short	0x0100
        /*0196*/ 	.byte	0x09
	.zero		1


	//   ....[7]....
        /*0198*/ 	.word	0x00000770
        /*019c*/ 	.word	0x000000ff
        /*01a0*/ 	.word	0x00000050
        /*01a4*/ 	.short	0x0100
        /*01a6*/ 	.byte	0x09
	.zero		1


	//   ....[8]....
        /*01a8*/ 	.word	0x00000780
        /*01ac*/ 	.word	0x000000ff
        /*01b0*/ 	.word	0x00000038
        /*01b4*/ 	.short	0x0100
        /*01b6*/ 	.byte	0x09
	.zero		1


	//   ....[9]....
        /*01b8*/ 	.word	0x00000790
        /*01bc*/ 	.word	0x000000ff
        /*01c0*/ 	.word	0x00000058
        /*01c4*/ 	.short	0x0100
        /*01c6*/ 	.byte	0x09
	.zero		1


	//   ....[10]....
        /*01c8*/ 	.word	0x000007a0
        /*01cc*/ 	.word	0x000000ff
        /*01d0*/ 	.word	0x00000040
        /*01d4*/ 	.short	0x0100
        /*01d6*/ 	.byte	0x09
	.zero		1


	//   ....[11]....
        /*01d8*/ 	.word	0x000007b0
        /*01dc*/ 	.word	0x000000ff
        /*01e0*/ 	.word	0x00000060
        /*01e4*/ 	.short	0x0100
        /*01e6*/ 	.byte	0x09
	.zero		1


	//   ....[12]....
        /*01e8*/ 	.word	0x000007c0
        /*01ec*/ 	.word	0x000000ff
        /*01f0*/ 	.word	0x00000048
        /*01f4*/ 	.short	0x0100
        /*01f6*/ 	.byte	0x09
	.zero		1


	//   ....[13]....
        /*01f8*/ 	.word	0x000007d0
        /*01fc*/ 	.word	0x000000ff
        /*0200*/ 	.word	0x00000068
        /*0204*/ 	.short	0x0100
        /*0206*/ 	.byte	0x09
	.zero		1


	//   ....[14]....
        /*0208*/ 	.word	0x000008b0
        /*020c*/ 	.word	0x000000ff
        /*0210*/ 	.word	0x00000070
        /*0214*/ 	.short	0x0100
        /*0216*/ 	.byte	0x08
	.zero		1


	//   ....[15]....
        /*0218*/ 	.word	0x000008c0
        /*021c*/ 	.word	0x000000ff
        /*0220*/ 	.word	0x00000078
        /*0224*/ 	.short	0x0100
        /*0226*/ 	.byte	0x08
	.zero		1


	//   ....[16]....
        /*0228*/ 	.word	0x000009f0
        /*022c*/ 	.word	0x000000ff
        /*0230*/ 	.word	0x00000080
        /*0234*/ 	.short	0x0100
        /*0236*/ 	.byte	0x08
	.zero		1


	//   ....[17]....
        /*0238*/ 	.word	0x00000a00
        /*023c*/ 	.word	0x000000ff
        /*0240*/ 	.word	0x00000090
        /*0244*/ 	.short	0x0100
        /*0246*/ 	.byte	0x08
	.zero		1


	//   ....[18]....
        /*0248*/ 	.word	0x00000a10
        /*024c*/ 	.word	0x000000ff
        /*0250*/ 	.word	0x00000088
        /*0254*/ 	.short	0x0100
        /*0256*/ 	.byte	0x08
	.zero		1


	//   ....[19]....
        /*0258*/ 	.word	0x00000a20
        /*025c*/ 	.word	0x000000ff
        /*0260*/ 	.word	0x00000098
        /*0264*/ 	.short	0x0100
        /*0266*/ 	.byte	0x08
	.zero		1


	//   ....[20]....
        /*0268*/ 	.word	0x00000b40
        /*026c*/ 	.word	0x000000ff
        /*0270*/ 	.word	0x000000a0
        /*0274*/ 	.short	0x0100
        /*0276*/ 	.byte	0x09
	.zero		1


	//   ....[21]....
        /*0278*/ 	.word	0x00000b50
        /*027c*/ 	.word	0x000000ff
        /*0280*/ 	.word	0x000000c0
        /*0284*/ 	.short	0x0100
        /*0286*/ 	.byte	0x09
	.zero		1


	//   ....[22]....
        /*0288*/ 	.word	0x00000b60
        /*028c*/ 	.word	0x000000ff
        /*0290*/ 	.word	0x000000a8
        /*0294*/ 	.short	0x0100
        /*0296*/ 	.byte	0x09
	.zero		1


	//   ....[23]....
        /*0298*/ 	.word	0x00000b70
        /*029c*/ 	.word	0x000000ff
        /*02a0*/ 	.word	0x000000c8
        /*02a4*/ 	.short	0x0100
        /*02a6*/ 	.byte	0x09
	.zero		1


	//   ....[24]....
        /*02a8*/ 	.word	0x00000b80
        /*02ac*/ 	.word	0x000000ff
        /*02b0*/ 	.word	0x000000b0
        /*02b4*/ 	.short	0x0100
        /*02b6*/ 	.byte	0x09
	.zero		1


	//   ....[25]....
        /*02b8*/ 	.word	0x00000b90
        /*02bc*/ 	.word	0x000000ff
        /*02c0*/ 	.word	0x000000d0
        /*02c4*/ 	.short	0x0100
        /*02c6*/ 	.byte	0x09
	.zero		1


	//   ....[26]....
        /*02c8*/ 	.word	0x00000ba0
        /*02cc*/ 	.word	0x000000ff
        /*02d0*/ 	.word	0x000000b8
        /*02d4*/ 	.short	0x0100
        /*02d6*/ 	.byte	0x09
	.zero		1


	//   ....[27]....
        /*02d8*/ 	.word	0x00000bb0
        /*02dc*/ 	.word	0x000000ff
        /*02e0*/ 	.word	0x000000d8
        /*02e4*/ 	.short	0x0100
        /*02e6*/ 	.byte	0x09
	.zero		1


	//   ....[28]....
        /*02e8*/ 	.word	0x00000ca0
        /*02ec*/ 	.word	0x000000ff
        /*02f0*/ 	.word	0x000000e0
        /*02f4*/ 	.short	0x0100
        /*02f6*/ 	.byte	0x08
	.zero		1


	//   ....[29]....
        /*02f8*/ 	.word	0x00000cb0
        /*02fc*/ 	.word	0x000000ff
        /*0300*/ 	.word	0x000000f0
        /*0304*/ 	.short	0x0100
        /*0306*/ 	.byte	0x08
	.zero		1


	//   ....[30]....
        /*0308*/ 	.word	0x00000cc0
        /*030c*/ 	.word	0x000000ff
        /*0310*/ 	.word	0x000000e8
        /*0314*/ 	.short	0x0100
        /*0316*/ 	.byte	0x08
	.zero		1


	//   ....[31]....
        /*0318*/ 	.word	0x00000cd0
        /*031c*/ 	.word	0x000000ff
        /*0320*/ 	.word	0x000000f8
        /*0324*/ 	.short	0x0100
        /*0326*/ 	.byte	0x08
	.zero		1


	//   ....[32]....
        /*0328*/ 	.word	0x00000dc0
        /*032c*/ 	.word	0x000000ff
        /*0330*/ 	.word	0x00000100
        /*0334*/ 	.short	0x0100
        /*0336*/ 	.byte	0x07
	.zero		1


	//   ....[33]....
        /*0338*/ 	.word	0x000017d0
        /*033c*/ 	.word	0x00000003
        /*0340*/ 	.word	0x000000f0
        /*0344*/ 	.short	0x010a
        /*0346*/ 	.byte	0xff
	.zero		1


	//   ....[34]....
        /*0348*/ 	.word	0x00001800
        /*034c*/ 	.word	0x00000003
        /*0350*/ 	.word	0x000000e0
        /*0354*/ 	.short	0x0101
        /*0356*/ 	.byte	0xff
	.zero		1


	//   ....[35]....
        /*0358*/ 	.word	0x00001900
        /*035c*/ 	.word	0x000000ff
        /*0360*/ 	.word	0x00000018
        /*0364*/ 	.short	0x010a
        /*0366*/ 	.byte	0x08
	.zero		1


	//   ....[36]....
        /*0368*/ 	.word	0x000019c0
        /*036c*/ 	.word	0x000000ff
        /*0370*/ 	.word	0x00000018
        /*0374*/ 	.short	0x010a
        /*0376*/ 	.byte	0x21
	.zero		1


	//   ....[37]....
        /*0378*/ 	.word	0x00001b70
        /*037c*/ 	.word	0x000000ff
        /*0380*/ 	.word	0x00000018
        /*0384*/ 	.short	0x010a
        /*0386*/ 	.byte	0x08
	.zero		1


	//   ....[38]....
        /*0388*/ 	.word	0x00001d20
        /*038c*/ 	.word	0x000000ff
        /*0390*/ 	.word	0x00000078
        /*0394*/ 	.short	0x0101
        /*0396*/ 	.byte	0x06
	.zero		1


	//   ....[39]....
        /*0398*/ 	.word	0x00001d40
        /*039c*/ 	.word	0x000000ff
        /*03a0*/ 	.word	0x00000018
        /*03a4*/ 	.short	0x010a
        /*03a6*/ 	.byte	0x08
	.zero		1


	//   ....[40]....
        /*03a8*/ 	.word	0x00001dc0
        /*03ac*/ 	.word	0x000000ff
        /*03b0*/ 	.word	0x00000018
        /*03b4*/ 	.short	0x010a
        /*03b6*/ 	.byte	0x21
	.zero		1


	//   ....[41]....
        /*03b8*/ 	.word	0x00001f50
        /*03bc*/ 	.word	0x000000ff
        /*03c0*/ 	.word	0x00000018
        /*03c4*/ 	.short	0x010a
        /*03c6*/ 	.byte	0x08
	.zero		1


	//   ....[42]....
        /*03c8*/ 	.word	0x00002130
        /*03cc*/ 	.word	0x00000002
        /*03d0*/ 	.word	0x00000080
        /*03d4*/ 	.short	0x010a
        /*03d6*/ 	.byte	0xff
	.zero		1


	//   ....[43]....
        /*03d8*/ 	.word	0x000021f0
        /*03dc*/ 	.word	0x00000002
        /*03e0*/ 	.word	0x00000000
        /*03e4*/ 	.short	0x0101
        /*03e6*/ 	.byte	0xff
	.zero		1


	//   ....[44]....
        /*03e8*/ 	.word	0x00002750
        /*03ec*/ 	.word	0x000000ff
        /*03f0*/ 	.word	0x00000000
        /*03f4*/ 	.short	0x010a
        /*03f6*/ 	.byte	0x04
	.zero		1


	//   ....[45]....
        /*03f8*/ 	.word	0x000027e0
        /*03fc*/ 	.word	0x000000ff
        /*0400*/ 	.word	0x00000000
        /*0404*/ 	.short	0x010a
        /*0406*/ 	.byte	0x04
	.zero		1


	//   ....[46]....
        /*0408*/ 	.word	0x00002880
        /*040c*/ 	.word	0x00000000
        /*0410*/ 	.word	0x00000000
        /*0414*/ 	.short	0x010a
        /*0416*/ 	.byte	0xff
	.zero		1


	//   ....[47]....
        /*0418*/ 	.word	0x000029b0
        /*041c*/ 	.word	0x00000000
        /*0420*/ 	.word	0x000000e0
        /*0424*/ 	.short	0x010a
        /*0426*/ 	.byte	0xff
	.zero		1


	//   ....[48]....
        /*0428*/ 	.word	0x00002a20
        /*042c*/ 	.word	0x00000004
        /*0430*/ 	.word	0x00000000
        /*0434*/ 	.short	0x0101
        /*0436*/ 	.byte	0xff
	.zero		1


	//   ....[49]....
        /*0438*/ 	.word	0x00002a40
        /*043c*/ 	.word	0x000000ff
        /*0440*/ 	.word	0x00000090
        /*0444*/ 	.short	0x010a
        /*0446*/ 	.byte	0x05
	.zero		1


	//   ....[50]....
        /*0448*/ 	.word	0x00002b60
        /*044c*/ 	.word	0x00000000
        /*0450*/ 	.word	0x00000080
        /*0454*/ 	.short	0x010a
        /*0456*/ 	.byte	0xff
	.zero		1


	//   ....[51]....
        /*0458*/ 	.word	0x00002c60
        /*045c*/ 	.word	0x00000000
        /*0460*/ 	.word	0x00000000
        /*0464*/ 	.short	0x0101
        /*0466*/ 	.byte	0xff
	.zero		1


	//   ....[52]....
        /*0468*/ 	.word	0x00002cf0
        /*046c*/ 	.word	0x000000ff
        /*0470*/ 	.word	0x00000090
        /*0474*/ 	.short	0x0106
        /*0476*/ 	.byte	0x05
	.zero		1


	//   ....[53]....
        /*0478*/ 	.word	0x00002d10
        /*047c*/ 	.word	0x000000ff
        /*0480*/ 	.word	0x00000090
        /*0484*/ 	.short	0x010a
        /*0486*/ 	.byte	0x05
	.zero		1


	//   ....[54]....
        /*0488*/ 	.word	0x00002da0
        /*048c*/ 	.word	0x000000ff
        /*0490*/ 	.word	0x00000090
        /*0494*/ 	.short	0x0106
        /*0496*/ 	.byte	0x04
	.zero		1


	//   ....[55]....
        /*0498*/ 	.word	0x00002de0
        /*049c*/ 	.word	0x00000000
        /*04a0*/ 	.word	0x00000090
        /*04a4*/ 	.short	0x010a
        /*04a6*/ 	.byte	0xff
	.zero		1


	//   ....[56]....
        /*04a8*/ 	.word	0x00003020
        /*04ac*/ 	.word	0x000000ff
        /*04b0*/ 	.word	0x00000008
        /*04b4*/ 	.short	0x010a
        /*04b6*/ 	.byte	0x06
	.zero		1


	//   ....[57]....
        /*04b8*/ 	.word	0x00003040
        /*04bc*/ 	.word	0x000000ff
        /*04c0*/ 	.word	0x00000008
        /*04c4*/ 	.short	0x010a
        /*04c6*/ 	.byte	0x06
	.zero		1


	//   ....[58]....
        /*04c8*/ 	.word	0x000031d0
        /*04cc*/ 	.word	0x000000ff
        /*04d0*/ 	.word	0x00000008
        /*04d4*/ 	.short	0x010a
        /*04d6*/ 	.byte	0x06
	.zero		1


	//   ....[59]....
        /*04d8*/ 	.word	0x000031f0
        /*04dc*/ 	.word	0x000000ff
        /*04e0*/ 	.word	0x00000008
        /*04e4*/ 	.short	0x010a
        /*04e6*/ 	.byte	0x06
	.zero		1


	//   ....[60]....
        /*04e8*/ 	.word	0x000032b0
        /*04ec*/ 	.word	0x000000ff
        /*04f0*/ 	.word	0x00000000
        /*04f4*/ 	.short	0x0101
        /*04f6*/ 	.byte	0x07
	.zero		1


	//   ....[61]....
        /*04f8*/ 	.word	0x00003670
        /*04fc*/ 	.word	0x00000000
        /*0500*/ 	.word	0x00000080
        /*0504*/ 	.short	0x010a
        /*0506*/ 	.byte	0xff
	.zero		1


	//   ....[62]....
        /*0508*/ 	.word	0x00003730
        /*050c*/ 	.word	0x00000000
        /*0510*/ 	.word	0x00000000
        /*0514*/ 	.short	0x0101
        /*0516*/ 	.byte	0xff
	.zero		1


	//   ....[63]....
        /*0518*/ 	.word	0x000037e0
        /*051c*/ 	.word	0x000000ff
        /*0520*/ 	.word	0x00000000
        /*0524*/ 	.short	0x010a
        /*0526*/ 	.byte	0x09
	.zero		1


	//   ....[64]....
        /*0528*/ 	.word	0x00003800
        /*052c*/ 	.word	0x000000ff
        /*0530*/ 	.word	0x000000c0
        /*0534*/ 	.short	0x010a
        /*0536*/ 	.byte	0x08
	.zero		1


	//   ....[65]....
        /*0538*/ 	.word	0x000038b0
        /*053c*/ 	.word	0x000000ff
        /*0540*/ 	.word	0x00000000
        /*0544*/ 	.short	0x010a
        /*0546*/ 	.byte	0x0e
	.zero		1


	//   ....[66]....
        /*0548*/ 	.word	0x000039e0
        /*054c*/ 	.word	0x000000ff
        /*0550*/ 	.word	0x00000000
        /*0554*/ 	.short	0x010a
        /*0556*/ 	.byte	0x26
	.zero		1


	//   ....[67]....
        /*0558*/ 	.word	0x00003e20
        /*055c*/ 	.word	0x000000ff
        /*0560*/ 	.word	0x00000000
        /*0564*/ 	.short	0x010a
        /*0566*/ 	.byte	0x08
	.zero		1


	//   ....[68]....
        /*0568*/ 	.word	0x00003eb0
        /*056c*/ 	.word	0x000000ff
        /*0570*/ 	.word	0x00000000
        /*0574*/ 	.short	0x010a
        /*0576*/ 	.byte	0x08
	.zero		1


	//   ....[69]....
        /*0578*/ 	.word	0x00003f40
        /*057c*/ 	.word	0x000000ff
        /*0580*/ 	.word	0x00000000
        /*0584*/ 	.short	0x010a
        /*0586*/ 	.byte	0x08
	.zero		1


	//   ....[70]....
        /*0588*/ 	.word	0x00003fe0
        /*058c*/ 	.word	0x00000000
        /*0590*/ 	.word	0x00000000
        /*0594*/ 	.short	0x010a
        /*0596*/ 	.byte	0xff
	.zero		1


	//   ....[71]....
        /*0598*/ 	.word	0x00004020
        /*059c*/ 	.word	0x00000000
        /*05a0*/ 	.word	0x00000000
        /*05a4*/ 	.short	0x010a
        /*05a6*/ 	.byte	0xff
	.zero		1


	//   ....[72]....
        /*05a8*/ 	.word	0x00004090
        /*05ac*/ 	.word	0x000000ff
        /*05b0*/ 	.word	0x00000000
        /*05b4*/ 	.short	0x0101
        /*05b6*/ 	.byte	0x05
	.zero		1


	//   ....[73]....
        /*05b8*/ 	.word	0x000040d0
        /*05bc*/ 	.word	0x000000ff
        /*05c0*/ 	.word	0x00000100
        /*05c4*/ 	.short	0x010a
        /*05c6*/ 	.byte	0x07
	.zero		1


	//   ....[74]....
        /*05c8*/ 	.word	0x00004120
        /*05cc*/ 	.word	0x000000ff
        /*05d0*/ 	.word	0x00000000
        /*05d4*/ 	.short	0x0101
        /*05d6*/ 	.byte	0x05
	.zero		1


	//   ....[75]....
        /*05d8*/ 	.word	0x00004570
        /*05dc*/ 	.word	0x00000000
        /*05e0*/ 	.word	0x00000080
        /*05e4*/ 	.short	0x010a
        /*05e6*/ 	.byte	0xff
	.zero		1


	//   ....[76]....
        /*05e8*/ 	.word	0x00004630
        /*05ec*/ 	.word	0x00000000
        /*05f0*/ 	.word	0x00000000
        /*05f4*/ 	.short	0x0101
        /*05f6*/ 	.byte	0xff
	.zero		1


	//   ....[77]....
        /*05f8*/ 	.word	0x00004950
        /*05fc*/ 	.word	0x000000ff
        /*0600*/ 	.word	0x00000078
        /*0604*/ 	.short	0x010a
        /*0606*/ 	.byte	0x07
	.zero		1


	//   ....[78]....
        /*0608*/ 	.word	0x00004b40
        /*060c*/ 	.word	0x000000ff
        /*0610*/ 	.word	0x00000050
        /*0614*/ 	.short	0x010a
        /*0616*/ 	.byte	0x07
	.zero		1


	//   ....[79]....
        /*0618*/ 	.word	0x00004d30
        /*061c*/ 	.word	0x000000ff
        /*0620*/ 	.word	0x00000030
        /*0624*/ 	.short	0x010b
        /*0626*/ 	.byte	0x07
	.zero		1


	//   ....[80]....
        /*0628*/ 	.word	0x00004d40
        /*062c*/ 	.word	0x000000ff
        /*0630*/ 	.word	0x00000000
        /*0634*/ 	.short	0x0101
        /*0636*/ 	.byte	0x0e
	.zero		1


	//   ....[81]....
        /*0638*/ 	.word	0x00004d60
        /*063c*/ 	.word	0x000000ff
        /*0640*/ 	.word	0x00000058
        /*0644*/ 	.short	0x010a
        /*0646*/ 	.byte	0x07
	.zero		1


	//   ....[82]....
        /*0648*/ 	.word	0x00004f10
        /*064c*/ 	.word	0x000000ff
        /*0650*/ 	.word	0x00000038
        /*0654*/ 	.short	0x010b
        /*0656*/ 	.byte	0x07
	.zero		1


	//   ....[83]....
        /*0658*/ 	.word	0x00004f20
        /*065c*/ 	.word	0x000000ff
        /*0660*/ 	.word	0x00000000
        /*0664*/ 	.short	0x0101
        /*0666*/ 	.byte	0x0e
	.zero		1


	//   ....[84]....
        /*0668*/ 	.word	0x00004f30
        /*066c*/ 	.word	0x000000ff
        /*0670*/ 	.word	0x00000060
        /*0674*/ 	.short	0x010a
        /*0676*/ 	.byte	0x07
	.zero		1


	//   ....[85]....
        /*0678*/ 	.word	0x00005160
        /*067c*/ 	.word	0x000000ff
        /*0680*/ 	.word	0x00000040
        /*0684*/ 	.short	0x010b
        /*0686*/ 	.byte	0x07
	.zero		1


	//   ....[86]....
        /*0688*/ 	.word	0x000051d0
        /*068c*/ 	.word	0x000000ff
        /*0690*/ 	.word	0x00000000
        /*0694*/ 	.short	0x0101
        /*0696*/ 	.byte	0x0e
	.zero		1


	//   ....[87]....
        /*0698*/ 	.word	0x00005210
        /*069c*/ 	.word	0x000000ff
        /*06a0*/ 	.word	0x00000068
        /*06a4*/ 	.short	0x010a
        /*06a6*/ 	.byte	0x07
	.zero		1


	//   ....[88]....
        /*06a8*/ 	.word	0x00005440
        /*06ac*/ 	.word	0x000000ff
        /*06b0*/ 	.word	0x00000048
        /*06b4*/ 	.short	0x010b
        /*06b6*/ 	.byte	0x07
	.zero		1


	//   ....[89]....
        /*06b8*/ 	.word	0x00005460
        /*06bc*/ 	.word	0x000000ff
        /*06c0*/ 	.word	0x00000000
        /*06c4*/ 	.short	0x0101
        /*06c6*/ 	.byte	0x0d
	.zero		1


	//   ....[90]....
        /*06c8*/ 	.word	0x00005490
        /*06cc*/ 	.word	0x000000ff
        /*06d0*/ 	.word	0x00000050
        /*06d4*/ 	.short	0x010a
        /*06d6*/ 	.byte	0x07
	.zero		1


	//   ....[91]....
        /*06d8*/ 	.word	0x000054b0
        /*06dc*/ 	.word	0x000000ff
        /*06e0*/ 	.word	0x00000058
        /*06e4*/ 	.short	0x010a
        /*06e6*/ 	.byte	0x07
	.zero		1


	//   ....[92]....
        /*06e8*/ 	.word	0x000054d0
        /*06ec*/ 	.word	0x000000ff
        /*06f0*/ 	.word	0x00000060
        /*06f4*/ 	.short	0x010a
        /*06f6*/ 	.byte	0x07
	.zero		1


	//   ....[93]....
        /*06f8*/ 	.word	0x00005510
        /*06fc*/ 	.word	0x00000000
        /*0700*/ 	.word	0x00000068
        /*0704*/ 	.short	0x010a
        /*0706*/ 	.byte	0xff
	.zero		1


	//   ....[94]....
        /*0708*/ 	.word	0x00005890
        /*070c*/ 	.word	0x00000000
        /*0710*/ 	.word	0x00000080
        /*0714*/ 	.short	0x010a
        /*0716*/ 	.byte	0xff
	.zero		1


	//   ....[95]....
        /*0718*/ 	.word	0x000059a0
        /*071c*/ 	.word	0x00000000
        /*0720*/ 	.word	0x00000000
        /*0724*/ 	.short	0x0101
        /*0726*/ 	.byte	0xff
	.zero		1


	//   ....[96]....
        /*0728*/ 	.word	0x000063f0
        /*072c*/ 	.word	0x000000ff
        /*0730*/ 	.word	0x00000030
        /*0734*/ 	.short	0x010a
        /*0736*/ 	.byte	0x30
	.zero		1


	//   ....[97]....
        /*0738*/ 	.word	0x00006430
        /*073c*/ 	.word	0x00000058
        /*0740*/ 	.word	0x000000a0
        /*0744*/ 	.short	0x010a
        /*0746*/ 	.byte	0xff
	.zero		1


	//   ....[98]....
        /*0748*/ 	.word	0x00006520
        /*074c*/ 	.word	0x000000ff
        /*0750*/ 	.word	0x00000030
        /*0754*/ 	.short	0x010a
        /*0756*/ 	.byte	0x30
	.zero		1


	//   ....[99]....
        /*0758*/ 	.word	0x00006610
        /*075c*/ 	.word	0x00000058
        /*0760*/ 	.word	0x000000a0
        /*0764*/ 	.short	0x010a
        /*0766*/ 	.byte	0xff
	.zero		1


	//   ....[100]....
        /*0768*/ 	.word	0x00006e20
        /*076c*/ 	.word	0x00000000
        /*0770*/ 	.word	0x00000000
        /*0774*/ 	.short	0x0101
        /*0776*/ 	.byte	0xff
	.zero		1


	//   ....[101]....
        /*0778*/ 	.word	0x00006e30
        /*077c*/ 	.word	0x00000003
        /*0780*/ 	.word	0x00000030
        /*0784*/ 	.short	0x010a
        /*0786*/ 	.byte	0xff
	.zero		1


	//   ....[102]....
        /*0788*/ 	.word	0x00006f10
        /*078c*/ 	.word	0x00000003
        /*0790*/ 	.word	0x00000030
        /*0794*/ 	.short	0x010a
        /*0796*/ 	.byte	0xff
	.zero		1


	//   ....[103]....
        /*0798*/ 	.word	0x000077c0
        /*079c*/ 	.word	0x0000005b
        /*07a0*/ 	.word	0x00000000
        /*07a4*/ 	.short	0x0101
        /*07a6*/ 	.byte	0xff
	.zero		1


	//   ....[104]....
        /*07a8*/ 	.word	0x000077e0
        /*07ac*/ 	.word	0x0000005c
        /*07b0*/ 	.word	0x00000030
        /*07b4*/ 	.short	0x010a
        /*07b6*/ 	.byte	0xff
	.zero		1


	//   ....[105]....
        /*07b8*/ 	.word	0x000078b0
        /*07bc*/ 	.word	0x0000005c
        /*07c0*/ 	.word	0x00000030
        /*07c4*/ 	.short	0x010a
        /*07c6*/ 	.byte	0xff
	.zero		1


	//   ....[106]....
        /*07c8*/ 	.word	0x00008160
        /*07cc*/ 	.word	0x0000005b
        /*07d0*/ 	.word	0x00000000
        /*07d4*/ 	.short	0x0101
        /*07d6*/ 	.byte	0xff
	.zero		1


	//   ....[107]....
        /*07d8*/ 	.word	0x00008180
        /*07dc*/ 	.word	0x0000005c
        /*07e0*/ 	.word	0x00000030
        /*07e4*/ 	.short	0x010a
        /*07e6*/ 	.byte	0xff
	.zero		1


	//   ....[108]....
        /*07e8*/ 	.word	0x00008250
        /*07ec*/ 	.word	0x0000005c
        /*07f0*/ 	.word	0x00000030
        /*07f4*/ 	.short	0x010a
        /*07f6*/ 	.byte	0xff
	.zero		1


	//   ....[109]....
        /*07f8*/ 	.word	0x00008560
        /*07fc*/ 	.word	0x00000058
        /*0800*/ 	.word	0x00000000
        /*0804*/ 	.short	0x0101
        /*0806*/ 	.byte	0xff
	.zero		1


	//   ....[110]....
        /*0808*/ 	.word	0x00008b50
        /*080c*/ 	.word	0x00000002
        /*0810*/ 	.word	0x00000000
        /*0814*/ 	.short	0x0101
        /*0816*/ 	.byte	0xff
	.zero		1


	//   ....[111]....
        /*0818*/ 	.word	0x00008dc0
        /*081c*/ 	.word	0x000000ff
        /*0820*/ 	.word	0x00000000
        /*0824*/ 	.short	0x0101
        /*0826*/ 	.byte	0x04
	.zero		1


	//   ....[112]....
        /*0828*/ 	.word	0x00008de0
        /*082c*/ 	.word	0x00000003
        /*0830*/ 	.word	0x000000f0
        /*0834*/ 	.short	0x010a
        /*0836*/ 	.byte	0xff
	.zero		1


	//   ....[113]....
        /*0838*/ 	.word	0x00008e40
        /*083c*/ 	.word	0x00000002
        /*0840*/ 	.word	0x00000018
        /*0844*/ 	.short	0x010a
        /*0846*/ 	.byte	0xff
	.zero		1


	//   ....[114]....
        /*0848*/ 	.word	0x00008ea0
        /*084c*/ 	.word	0x00000002
        /*0850*/ 	.word	0x00000018
        /*0854*/ 	.short	0x010a
        /*0856*/ 	.byte	0xff
	.zero		1


	//   ....[115]....
        /*0858*/ 	.word	0x00008ef0
        /*085c*/ 	.word	0x00000002
        /*0860*/ 	.word	0x00000080
        /*0864*/ 	.short	0x010a
        /*0866*/ 	.byte	0xff
	.zero		1


	//   ....[116]....
        /*0868*/ 	.word	0x00008f50
        /*086c*/ 	.word	0x00000000
        /*0870*/ 	.word	0x00000000
        /*0874*/ 	.short	0x010a
        /*0876*/ 	.byte	0xff
	.zero		1


	//   ....[117]....
        /*0878*/ 	.word	0x00008fb0
        /*087c*/ 	.word	0x00000000
        /*0880*/ 	.word	0x00000000
        /*0884*/ 	.short	0x010a
        /*0886*/ 	.byte	0xff
	.zero		1


	//   ....[118]....
        /*0888*/ 	.word	0x00009000
        /*088c*/ 	.word	0x00000000
        /*0890*/ 	.word	0x000000e0
        /*0894*/ 	.short	0x010a
        /*0896*/ 	.byte	0xff
	.zero		1


	//   ....[119]....
        /*0898*/ 	.word	0x00009060
        /*089c*/ 	.word	0x00000000
        /*08a0*/ 	.word	0x00000090
        /*08a4*/ 	.short	0x010a
        /*08a6*/ 	.byte	0xff
	.zero		1


	//   ....[120]....
        /*08a8*/ 	.word	0x000090b0
        /*08ac*/ 	.word	0x00000000
        /*08b0*/ 	.word	0x00000080
        /*08b4*/ 	.short	0x010a
        /*08b6*/ 	.byte	0xff
	.zero		1


	//   ....[121]....
        /*08b8*/ 	.word	0x00009110
        /*08bc*/ 	.word	0x00000000
        /*08c0*/ 	.word	0x00000090
        /*08c4*/ 	.short	0x010a
        /*08c6*/ 	.byte	0xff
	.zero		1


	//   ....[122]....
        /*08c8*/ 	.word	0x00009170
        /*08cc*/ 	.word	0x00000004
        /*08d0*/ 	.word	0x00000008
        /*08d4*/ 	.short	0x010a
        /*08d6*/ 	.byte	0xff
	.zero		1


	//   ....[123]....
        /*08d8*/ 	.word	0x00009250
        /*08dc*/ 	.word	0x00000002
        /*08e0*/ 	.word	0x00000008
        /*08e4*/ 	.short	0x010a
        /*08e6*/ 	.byte	0xff
	.zero		1


	//   ....[124]....
        /*08e8*/ 	.word	0x000092a0
        /*08ec*/ 	.word	0x00000000
        /*08f0*/ 	.word	0x00000080
        /*08f4*/ 	.short	0x010a
        /*08f6*/ 	.byte	0xff
	.zero		1


	//   ....[125]....
        /*08f8*/ 	.word	0x00009300
        /*08fc*/ 	.word	0x00000000
        /*0900*/ 	.word	0x000000c0
        /*0904*/ 	.short	0x010a
        /*0906*/ 	.byte	0xff
	.zero		1


	//   ....[126]....
        /*0908*/ 	.word	0x00009360
        /*090c*/ 	.word	0x00000000
        /*0910*/ 	.word	0x00000000
        /*0914*/ 	.short	0x010a
        /*0916*/ 	.byte	0xff
	.zero		1


	//   ....[127]....
        /*0918*/ 	.word	0x000093c0
        /*091c*/ 	.word	0x00000000
        /*0920*/ 	.word	0x00000000
        /*0924*/ 	.short	0x010a
        /*0926*/ 	.byte	0xff
	.zero		1


	//   ....[128]....
        /*0928*/ 	.word	0x00009420
        /*092c*/ 	.word	0x00000000
        /*0930*/ 	.word	0x00000000
        /*0934*/ 	.short	0x010a
        /*0936*/ 	.byte	0xff
	.zero		1


	//   ....[129]....
        /*0938*/ 	.word	0x00009480
        /*093c*/ 	.word	0x00000000
        /*0940*/ 	.word	0x00000000
        /*0944*/ 	.short	0x010a
        /*0946*/ 	.byte	0xff
	.zero		1


	//   ....[130]....
        /*0948*/ 	.word	0x000094e0
        /*094c*/ 	.word	0x00000000
        /*0950*/ 	.word	0x00000100
        /*0954*/ 	.short	0x010a
        /*0956*/ 	.byte	0xff
	.zero		1


	//   ....[131]....
        /*0958*/ 	.word	0x00009530
        /*095c*/ 	.word	0x00000000
        /*0960*/ 	.word	0x00000080
        /*0964*/ 	.short	0x010a
        /*0966*/ 	.byte	0xff
	.zero		1


	//   ....[132]....
        /*0968*/ 	.word	0x00009590
        /*096c*/ 	.word	0x00000000
        /*0970*/ 	.word	0x00000078
        /*0974*/ 	.short	0x010a
        /*0976*/ 	.byte	0xff
	.zero		1


	//   ....[133]....
        /*0978*/ 	.word	0x000095f0
        /*097c*/ 	.word	0x00000003
        /*0980*/ 	.word	0x00000050
        /*0984*/ 	.short	0x010a
        /*0986*/ 	.byte	0xff
	.zero		1


	//   ....[134]....
        /*0988*/ 	.word	0x00009650
        /*098c*/ 	.word	0x00000003
        /*0990*/ 	.word	0x00000058
        /*0994*/ 	.short	0x010a
        /*0996*/ 	.byte	0xff
	.zero		1


	//   ....[135]....
        /*0998*/ 	.word	0x000096b0
        /*099c*/ 	.word	0x00000003
        /*09a0*/ 	.word	0x00000060
        /*09a4*/ 	.short	0x010a
        /*09a6*/ 	.byte	0xff
	.zero		1


	//   ....[136]....
        /*09a8*/ 	.word	0x00009710
        /*09ac*/ 	.word	0x00000003
        /*09b0*/ 	.word	0x00000068
        /*09b4*/ 	.short	0x010a
        /*09b6*/ 	.byte	0xff
	.zero		1


	//   ....[137]....
        /*09b8*/ 	.word	0x00009770
        /*09bc*/ 	.word	0x00000000
        /*09c0*/ 	.word	0x00000050
        /*09c4*/ 	.short	0x010a
        /*09c6*/ 	.byte	0xff
	.zero		1


	//   ....[138]....
        /*09c8*/ 	.word	0x000097d0
        /*09cc*/ 	.word	0x00000000
        /*09d0*/ 	.word	0x00000058
        /*09d4*/ 	.short	0x010a
        /*09d6*/ 	.byte	0xff
	.zero		1


	//   ....[139]....
        /*09d8*/ 	.word	0x00009830
        /*09dc*/ 	.word	0x00000000
        /*09e0*/ 	.word	0x00000060
        /*09e4*/ 	.short	0x010a
        /*09e6*/ 	.byte	0xff
	.zero		1


	//   ....[140]....
        /*09e8*/ 	.word	0x00009880
        /*09ec*/ 	.word	0x00000000
        /*09f0*/ 	.word	0x00000080
        /*09f4*/ 	.short	0x010a
        /*09f6*/ 	.byte	0xff
	.zero		1


	//   ....[141]....
        /*09f8*/ 	.word	0x000098e0
        /*09fc*/ 	.word	0x00000000
        /*0a00*/ 	.word	0x00000030
        /*0a04*/ 	.short	0x010a
        /*0a06*/ 	.byte	0xff
	.zero		1


	//   ....[142]....
        /*0a08*/ 	.word	0x00009930
        /*0a0c*/ 	.word	0x00000058
        /*0a10*/ 	.word	0x000000a0
        /*0a14*/ 	.short	0x010a
        /*0a16*/ 	.byte	0xff
	.zero		1


	//   ....[143]....
        /*0a18*/ 	.word	0x00009980
        /*0a1c*/ 	.word	0x00000003
        /*0a20*/ 	.word	0x00000030
        /*0a24*/ 	.short	0x010a
        /*0a26*/ 	.byte	0xff
	.zero		1


	//   ....[144]....
        /*0a28*/ 	.word	0x000099d0
        /*0a2c*/ 	.word	0x0000005c
        /*0a30*/ 	.word	0x00000030
        /*0a34*/ 	.short	0x010a
        /*0a36*/ 	.byte	0xff
	.zero		1


	//   ....[145]....
        /*0a38*/ 	.word	0x00009a20
        /*0a3c*/ 	.word	0x0000005c
        /*0a40*/ 	.word	0x00000030
        /*0a44*/ 	.short	0x010a
        /*0a46*/ 	.byte	0xff
	.zero		1


	//----- nvinfo : EIATTR_NUM_MBARRIERS
	.align		4
.L_47:
        /*0a48*/ 	.byte	0x03, 0x38
        /*0a4a*/ 	.short	0x0021


	//----- nvinfo : EIATTR_EXIT_INSTR_OFFSETS
	.align		4
        /*0a4c*/ 	.byte	0x04, 0x1c
        /*0a4e*/ 	.short	(.L_49 - .L_48)


	//   ....[0]....
.L_48:
        /*0a50*/ 	.word	0x000028b0


	//   ....[1]....
        /*0a54*/ 	.word	0x00002db0


	//   ....[2]....
        /*0a58*/ 	.word	0x00002e10


	//   ....[3]....
        /*0a5c*/ 	.word	0x00004350


	//   ....[4]....
        /*0a60*/ 	.word	0x00005540


	//   ....[5]....
        /*0a64*/ 	.word	0x00005580


	//   ....[6]....
        /*0a68*/ 	.word	0x00008cb0


	//   ....[7]....
        /*0a6c*/ 	.word	0x00008d30


	//   ....[8]....
        /*0a70*/ 	.word	0x00008d60


	//   ....[9]....
        /*0a74*/ 	.word	0x00008dd0


	//----- nvinfo : EIATTR_MAX_THREADS
	.align		4
.L_49:
        /*0a78*/ 	.byte	0x04, 0x05
        /*0a7a*/ 	.short	(.L_51 - .L_50)
.L_50:
        /*0a7c*/ 	.word	0x00000100
        /*0a80*/ 	.word	0x00000001
        /*0a84*/ 	.word	0x00000001


	//----- nvinfo : EIATTR_CRS_STACK_SIZE
	.align		4
.L_51:
        /*0a88*/ 	.byte	0x04, 0x1e
        /*0a8a*/ 	.short	(.L_53 - .L_52)
.L_52:
        /*0a8c*/ 	.word	0x00000000


	//----- nvinfo : EIATTR_CBANK_PARAM_SIZE
	.align		4
.L_53:
        /*0a90*/ 	.byte	0x03, 0x19
        /*0a92*/ 	.short	0x0800


	//----- nvinfo : EIATTR_PARAM_CBANK
	.align		4
        /*0a94*/ 	.byte	0x04, 0x0a
        /*0a96*/ 	.short	(.L_55 - .L_54)
	.align		4
.L_54:
        /*0a98*/ 	.word	index@(.nv.constant0._ZN7cutlass13device_kernelINS_4gemm6kernel13GemmUniversalIN4cute5tupleIJiiiiEEENS1_10collective13CollectiveMmaINS1_35MainloopSm100TmaUmmaWarpSpecializedILi3ELi2ELi4ENS5_IJNS4_1CILi2EEENSA_ILi1EEESC_EEEEENS5_IJNSA_ILi128EEESF_NSA_ILi64EEEEEENS_10tfloat32_tENS5_IJlSC_lEEESI_SJ_NS4_8TiledMMAINS4_8MMA_AtomIJNS4_23SM100_MMA_TF32_2x1SM_SSISI_SI_fLi128ELi128ELNS4_4UMMA5MajorE0ELSO_0ELNSN_7ScaleInE0ELSP_0EEEEEENS4_6LayoutINS5_IJSC_SC_SC_EEENS5_IJNSA_ILi0EEESU_SU_EEEEENS5_IJNS4_10UnderscoreESX_SX_EEEEENS4_18SM100_TMA_2SM_LOADENS4_14ComposedLayoutINS4_7SwizzleILi3ELi4ELi3EEENS4_18smem_ptr_flag_bitsILi32EEENSS_INS5_IJNSA_ILi8EEENSA_ILi32EEEEEENS5_IJS17_SC_EEEEEEEvNS4_8identityES10_S1B_vS1C_EENS_8epilogue10collective18CollectiveEpilogueINS1E_23Sm100TmaWarpSpecializedILi4ELi2ELi16ELb1ELb0EEEJNS5_IJSG_SF_SG_EEENS5_IJNSS_ISG_SC_EENSS_INS5_IJNSA_ILi16EEESB_EEENS5_IJSC_SG_EEEEEEEESI_SJ_SI_SJ_NS1E_6fusion15FusionCallbacksIS1I_NS1Q_17LinearCombinationISI_fSI_fLNS_15FloatRoundStyleE2EEES1J_S1P_JEEENS4_5SM1004TMEM4LOAD26SM100_TMEM_LOAD_32dp32b16xENS4_13SM90_TMA_LOADENS11_INS12_ILi2ELi4ELi3EEES15_NSS_INS5_IJS16_S1L_EEENS5_IJS1L_SC_EEEEEEENS4_39AutoVectorizingCopyWithAssumedAlignmentILi128EEENS4_14SM90_TMA_STOREES25_S27_S27_EEEvvEEEEvNT_6ParamsE)
        /*0a9c*/ 	.short	0x0380
        /*0a9e*/ 	.short	0x0800


	//----- nvinfo : EIATTR_SW_WAR
	.align		4
.L_55:
        /*0aa0*/ 	.byte	0x04, 0x36
        /*0aa2*/ 	.short	(.L_57 - .L_56)
.L_56:
        /*0aa4*/ 	.word	0x00000008
.L_57:


//--------------------- .nv.callgraph             --------------------------
	.section	.nv.callgraph,"",@"SHT_CUDA_CALLGRAPH"
	.align	4
	.sectionentsize	8
	.align		4
        /*0000*/ 	.word	0x00000000
	.align		4
        /*0004*/ 	.word	0xffffffff
	.align		4
        /*0008*/ 	.word	index@(_ZN7cutlass13device_kernelINS_4gemm6kernel13GemmUniversalIN4cute5tupleIJiiiiEEENS1_10collective13CollectiveMmaINS1_35MainloopSm100TmaUmmaWarpSpecializedILi3ELi2ELi4ENS5_IJNS4_1CILi2EEENSA_ILi1EEESC_EEEEENS5_IJNSA_ILi128EEESF_NSA_ILi64EEEEEENS_10tfloat32_tENS5_IJlSC_lEEESI_SJ_NS4_8TiledMMAINS4_8MMA_AtomIJNS4_23SM100_MMA_TF32_2x1SM_SSISI_SI_fLi128ELi128ELNS4_4UMMA5MajorE0ELSO_0ELNSN_7ScaleInE0ELSP_0EEEEEENS4_6LayoutINS5_IJSC_SC_SC_EEENS5_IJNSA_ILi0EEESU_SU_EEEEENS5_IJNS4_10UnderscoreESX_SX_EEEEENS4_18SM100_TMA_2SM_LOADENS4_14ComposedLayoutINS4_7SwizzleILi3ELi4ELi3EEENS4_18smem_ptr_flag_bitsILi32EEENSS_INS5_IJNSA_ILi8EEENSA_ILi32EEEEEENS5_IJS17_SC_EEEEEEEvNS4_8identityES10_S1B_vS1C_EENS_8epilogue10collective18CollectiveEpilogueINS1E_23Sm100TmaWarpSpecializedILi4ELi2ELi16ELb1ELb0EEEJNS5_IJSG_SF_SG_EEENS5_IJNSS_ISG_SC_EENSS_INS5_IJNSA_ILi16EEESB_EEENS5_IJSC_SG_EEEEEEEESI_SJ_SI_SJ_NS1E_6fusion15FusionCallbacksIS1I_NS1Q_17LinearCombinationISI_fSI_fLNS_15FloatRoundStyleE2EEES1J_S1P_JEEENS4_5SM1004TMEM4LOAD26SM100_TMEM_LOAD_32dp32b16xENS4_13SM90_TMA_LOADENS11_INS12_ILi2ELi4ELi3EEES15_NSS_INS5_IJS16_S1L_EEENS5_IJS1L_SC_EEEEEEENS4_39AutoVectorizingCopyWithAssumedAlignmentILi128EEENS4_14SM90_TMA_STOREES25_S27_S27_EEEvvEEEEvNT_6ParamsE)
	.align		4
        /*000c*/ 	.word	index@(__assertfail)
	.align		4
        /*0010*/ 	.word	0x00000000
	.align		4
        /*0014*/ 	.word	0xfffffffe
	.align		4
        /*0018*/ 	.word	0x00000000
	.align		4
        /*001c*/ 	.word	0xfffffffd
	.align		4
        /*0020*/ 	.word	0x00000000
	.align		4
        /*0024*/ 	.word	0xfffffffc


//--------------------- .nv.constant4             --------------------------
	.section	.nv.constant4,"a",@progbits
	.align	8
	.align		8
.nv.constant4:
        /*0000*/ 	.dword	__assertfail
	.align		8
        /*0008*/ 	.dword	__unnamed_1
	.align		8
        /*0010*/ 	.dword	__unnamed_2
	.align		8
        /*0018*/ 	.dword	_ZN40_INTERNAL_0b2f73ef_4_k_cu_f875063e_102704cuda3std3__45__cpo5beginE
	.align		8
        /*0020*/ 	.dword	_ZN40_INTERNAL_0b2f73ef_4_k_cu_f875063e_102704cuda3std3__45__cpo3endE
	.align		8
        /*0028*/ 	.dword	_ZN40_INTERNAL_0b2f73ef_4_k_cu_f875063e_102704cuda3std3__45__cpo6cbeginE
	.align		8
        /*0030*/ 	.dword	_ZN40_INTERNAL_0b2f73ef_4_k_cu_f875063e_102704cuda3std3__45__cpo4cendE
	.align		8
        /*0038*/ 	.dword	_ZN40_INTERNAL_0b2f73ef_4_k_cu_f875063e_102704cuda3std3__442_GLOBAL__N__0b2f73ef_4_k_cu_f875063e_102706ignoreE
	.align		8
        /*0040*/ 	.dword	_ZN40_INTERNAL_0b2f73ef_4_k_cu_f875063e_102704cuda3std3__419piecewise_constructE
	.align		8
        /*0048*/ 	.dword	_ZN40_INTERNAL_0b2f73ef_4_k_cu_f875063e_102704cuda3std3__48in_placeE
	.align		8
        /*0050*/ 	.dword	_ZN40_INTERNAL_0b2f73ef_4_k_cu_f875063e_102704cuda3std6ranges3__45__cpo4swapE
	.align		8
        /*0058*/ 	.dword	_ZN40_INTERNAL_0b2f73ef_4_k_cu_f875063e_102704cuda3std6ranges3__45__cpo9iter_moveE
	.align		8
        /*0060*/ 	.dword	_ZN40_INTERNAL_0b2f73ef_4_k_cu_f875063e_102704cute7productE
	.align		8
        /*0068*/ 	.dword	_ZN40_INTERNAL_0b2f73ef_4_k_cu_f875063e_102704cute1_E
	.align		8
        /*0070*/ 	.dword	$str$25
	.align		8
        /*0078*/ 	.dword	$str$26
	.align		8
        /*0080*/ 	.dword	$str$27
	.align		8
        /*0088*/ 	.dword	$str$28


//--------------------- .text._ZN7cutlass13device_kernelINS_4gemm6kernel13GemmUniversalIN4cute5tupleIJiiiiEEENS1_10collective13CollectiveMmaINS1_35MainloopSm100TmaUmmaWarpSpecializedILi3ELi2ELi4ENS5_IJNS4_1CILi2EEENSA_ILi1EEESC_EEEEENS5_IJNSA_ILi128EEESF_NSA_ILi64EEEEEENS_10tfloat32_tENS5_IJlSC_lEEESI_SJ_NS4_8TiledMMAINS4_8MMA_AtomIJNS4_23SM100_MMA_TF32_2x1SM_SSISI_SI_fLi128ELi128ELNS4_4UMMA5MajorE0ELSO_0ELNSN_7ScaleInE0ELSP_0EEEEEENS4_6LayoutINS5_IJSC_SC_SC_EEENS5_IJNSA_ILi0EEESU_SU_EEEEENS5_IJNS4_10UnderscoreESX_SX_EEEEENS4_18SM100_TMA_2SM_LOADENS4_14ComposedLayoutINS4_7SwizzleILi3ELi4ELi3EEENS4_18smem_ptr_flag_bitsILi32EEENSS_INS5_IJNSA_ILi8EEENSA_ILi32EEEEEENS5_IJS17_SC_EEEEEEEvNS4_8identityES10_S1B_vS1C_EENS_8epilogue10collective18CollectiveEpilogueINS1E_23Sm100TmaWarpSpecializedILi4ELi2ELi16ELb1ELb0EEEJNS5_IJSG_SF_SG_EEENS5_IJNSS_ISG_SC_EENSS_INS5_IJNSA_ILi16EEESB_EEENS5_IJSC_SG_EEEEEEEESI_SJ_SI_SJ_NS1E_6fusion15FusionCallbacksIS1I_NS1Q_17LinearCombinationISI_fSI_fLNS_15FloatRoundStyleE2EEES1J_S1P_JEEENS4_5SM1004TMEM4LOAD26SM100_TMEM_LOAD_32dp32b16xENS4_13SM90_TMA_LOADENS11_INS12_ILi2ELi4ELi3EEES15_NSS_INS5_IJS16_S1L_EEENS5_IJS1L_SC_EEEEEEENS4_39AutoVectorizingCopyWithAssumedAlignmentILi128EEENS4_14SM90_TMA_STOREES25_S27_S27_EEEvvEEEEvNT_6ParamsE --------------------------
	.section	.text._ZN7cutlass13device_kernelINS_4gemm6kernel13GemmUniversalIN4cute5tupleIJiiiiEEENS1_10collective13CollectiveMmaINS1_35MainloopSm100TmaUmmaWarpSpecializedILi3ELi2ELi4ENS5_IJNS4_1CILi2EEENSA_ILi1EEESC_EEEEENS5_IJNSA_ILi128EEESF_NSA_ILi64EEEEEENS_10tfloat32_tENS5_IJlSC_lEEESI_SJ_NS4_8TiledMMAINS4_8MMA_AtomIJNS4_23SM100_MMA_TF32_2x1SM_SSISI_SI_fLi128ELi128ELNS4_4UMMA5MajorE0ELSO_0ELNSN_7ScaleInE0ELSP_0EEEEEENS4_6LayoutINS5_IJSC_SC_SC_EEENS5_IJNSA_ILi0EEESU_SU_EEEEENS5_IJNS4_10UnderscoreESX_SX_EEEEENS4_18SM100_TMA_2SM_LOADENS4_14ComposedLayoutINS4_7SwizzleILi3ELi4ELi3EEENS4_18smem_ptr_flag_bitsILi32EEENSS_INS5_IJNSA_ILi8EEENSA_ILi32EEEEEENS5_IJS17_SC_EEEEEEEvNS4_8identityES10_S1B_vS1C_EENS_8epilogue10collective18CollectiveEpilogueINS1E_23Sm100TmaWarpSpecializedILi4ELi2ELi16ELb1ELb0EEEJNS5_IJSG_SF_SG_EEENS5_IJNSS_ISG_SC_EENSS_INS5_IJNSA_ILi16EEESB_EEENS5_IJSC_SG_EEEEEEEESI_SJ_SI_SJ_NS1E_6fusion15FusionCallbacksIS1I_NS1Q_17LinearCombinationISI_fSI_fLNS_15FloatRoundStyleE2EEES1J_S1P_JEEENS4_5SM1004TMEM4LOAD26SM100_TMEM_LOAD_32dp32b16xENS4_13SM90_TMA_LOADENS11_INS12_ILi2ELi4ELi3EEES15_NSS_INS5_IJS16_S1L_EEENS5_IJS1L_SC_EEEEEEENS4_39AutoVectorizingCopyWithAssumedAlignmentILi128EEENS4_14SM90_TMA_STOREES25_S27_S27_EEEvvEEEEvNT_6ParamsE,"ax",@progbits
	.align	128
.text._ZN7cutlass13device_kernelINS_4gemm6kernel13GemmUniversalIN4cute5tupleIJiiiiEEENS1_10collective13CollectiveMmaINS1_35MainloopSm100TmaUmmaWarpSpecializedILi3ELi2ELi4ENS5_IJNS4_1CILi2EEENSA_ILi1EEESC_EEEEENS5_IJNSA_ILi128EEESF_NSA_ILi64EEEEEENS_10tfloat32_tENS5_IJlSC_lEEESI_SJ_NS4_8TiledMMAINS4_8MMA_AtomIJNS4_23SM100_MMA_TF32_2x1SM_SSISI_SI_fLi128ELi128ELNS4_4UMMA5MajorE0ELSO_0ELNSN_7ScaleInE0ELSP_0EEEEEENS4_6LayoutINS5_IJSC_SC_SC_EEENS5_IJNSA_ILi0EEESU_SU_EEEEENS5_IJNS4_10UnderscoreESX_SX_EEEEENS4_18SM100_TMA_2SM_LOADENS4_14ComposedLayoutINS4_7SwizzleILi3ELi4ELi3EEENS4_18smem_ptr_flag_bitsILi32EEENSS_INS5_IJNSA_ILi8EEENSA_ILi32EEEEEENS5_IJS17_SC_EEEEEEEvNS4_8identityES10_S1B_vS1C_EENS_8epilogue10collective18CollectiveEpilogueINS1E_23Sm100TmaWarpSpecializedILi4ELi2ELi16ELb1ELb0EEEJNS5_IJSG_SF_SG_EEENS5_IJNSS_ISG_SC_EENSS_INS5_IJNSA_ILi16EEESB_EEENS5_IJSC_SG_EEEEEEEESI_SJ_SI_SJ_NS1E_6fusion15FusionCallbacksIS1I_NS1Q_17LinearCombinationISI_fSI_fLNS_15FloatRoundStyleE2EEES1J_S1P_JEEENS4_5SM1004TMEM4LOAD26SM100_TMEM_LOAD_32dp32b16xENS4_13SM90_TMA_LOADENS11_INS12_ILi2ELi4ELi3EEES15_NSS_INS5_IJS16_S1L_EEENS5_IJS1L_SC_EEEEEEENS4_39AutoVectorizingCopyWithAssumedAlignmentILi128EEENS4_14SM90_TMA_STOREES25_S27_S27_EEEvvEEEEvNT_6ParamsE:
        .type           _ZN7cutlass13device_kernelINS_4gemm6kernel13GemmUniversalIN4cute5tupleIJiiiiEEENS1_10collective13CollectiveMmaINS1_35MainloopSm100TmaUmmaWarpSpecializedILi3ELi2ELi4ENS5_IJNS4_1CILi2EEENSA_ILi1EEESC_EEEEENS5_IJNSA_ILi128EEESF_NSA_ILi64EEEEEENS_10tfloat32_tENS5_IJlSC_lEEESI_SJ_NS4_8TiledMMAINS4_8MMA_AtomIJNS4_23SM100_MMA_TF32_2x1SM_SSISI_SI_fLi128ELi128ELNS4_4UMMA5MajorE0ELSO_0ELNSN_7ScaleInE0ELSP_0EEEEEENS4_6LayoutINS5_IJSC_SC_SC_EEENS5_IJNSA_ILi0EEESU_SU_EEEEENS5_IJNS4_10UnderscoreESX_SX_EEEEENS4_18SM100_TMA_2SM_LOADENS4_14ComposedLayoutINS4_7SwizzleILi3ELi4ELi3EEENS4_18smem_ptr_flag_bitsILi32EEENSS_INS5_IJNSA_ILi8EEENSA_ILi32EEEEEENS5_IJS17_SC_EEEEEEEvNS4_8identityES10_S1B_vS1C_EENS_8epilogue10collective18CollectiveEpilogueINS1E_23Sm100TmaWarpSpecializedILi4ELi2ELi16ELb1ELb0EEEJNS5_IJSG_SF_SG_EEENS5_IJNSS_ISG_SC_EENSS_INS5_IJNSA_ILi16EEESB_EEENS5_IJSC_SG_EEEEEEEESI_SJ_SI_SJ_NS1E_6fusion15FusionCallbacksIS1I_NS1Q_17LinearCombinationISI_fSI_fLNS_15FloatRoundStyleE2EEES1J_S1P_JEEENS4_5SM1004TMEM4LOAD26SM100_TMEM_LOAD_32dp32b16xENS4_13SM90_TMA_LOADENS11_INS12_ILi2ELi4ELi3EEES15_NSS_INS5_IJS16_S1L_EEENS5_IJS1L_SC_EEEEEEENS4_39AutoVectorizingCopyWithAssumedAlignmentILi128EEENS4_14SM90_TMA_STOREES25_S27_S27_EEEvvEEEEvNT_6ParamsE,@function
        .size           _ZN7cutlass13device_kernelINS_4gemm6kernel13GemmUniversalIN4cute5tupleIJiiiiEEENS1_10collective13CollectiveMmaINS1_35MainloopSm100TmaUmmaWarpSpecializedILi3ELi2ELi4ENS5_IJNS4_1CILi2EEENSA_ILi1EEESC_EEEEENS5_IJNSA_ILi128EEESF_NSA_ILi64EEEEEENS_10tfloat32_tENS5_IJlSC_lEEESI_SJ_NS4_8TiledMMAINS4_8MMA_AtomIJNS4_23SM100_MMA_TF32_2x1SM_SSISI_SI_fLi128ELi128ELNS4_4UMMA5MajorE0ELSO_0ELNSN_7ScaleInE0ELSP_0EEEEEENS4_6LayoutINS5_IJSC_SC_SC_EEENS5_IJNSA_ILi0EEESU_SU_EEEEENS5_IJNS4_10UnderscoreESX_SX_EEEEENS4_18SM100_TMA_2SM_LOADENS4_14ComposedLayoutINS4_7SwizzleILi3ELi4ELi3EEENS4_18smem_ptr_flag_bitsILi32EEENSS_INS5_IJNSA_ILi8EEENSA_ILi32EEEEEENS5_IJS17_SC_EEEEEEEvNS4_8identityES10_S1B_vS1C_EENS_8epilogue10collective18CollectiveEpilogueINS1E_23Sm100TmaWarpSpecializedILi4ELi2ELi16ELb1ELb0EEEJNS5_IJSG_SF_SG_EEENS5_IJNSS_ISG_SC_EENSS_INS5_IJNSA_ILi16EEESB_EEENS5_IJSC_SG_EEEEEEEESI_SJ_SI_SJ_NS1E_6fusion15FusionCallbacksIS1I_NS1Q_17LinearCombinationISI_fSI_fLNS_15FloatRoundStyleE2EEES1J_S1P_JEEENS4_5SM1004TMEM4LOAD26SM100_TMEM_LOAD_32dp32b16xENS4_13SM90_TMA_LOADENS11_INS12_ILi2ELi4ELi3EEES15_NSS_INS5_IJS16_S1L_EEENS5_IJS1L_SC_EEEEEEENS4_39AutoVectorizingCopyWithAssumedAlignmentILi128EEENS4_14SM90_TMA_STOREES25_S27_S27_EEEvvEEEEvNT_6ParamsE,(.L_x_194 - _ZN7cutlass13device_kernelINS_4gemm6kernel13GemmUniversalIN4cute5tupleIJiiiiEEENS1_10collective13CollectiveMmaINS1_35MainloopSm100TmaUmmaWarpSpecializedILi3ELi2ELi4ENS5_IJNS4_1CILi2EEENSA_ILi1EEESC_EEEEENS5_IJNSA_ILi128EEESF_NSA_ILi64EEEEEENS_10tfloat32_tENS5_IJlSC_lEEESI_SJ_NS4_8TiledMMAINS4_8MMA_AtomIJNS4_23SM100_MMA_TF32_2x1SM_SSISI_SI_fLi128ELi128ELNS4_4UMMA5MajorE0ELSO_0ELNSN_7ScaleInE0ELSP_0EEEEEENS4_6LayoutINS5_IJSC_SC_SC_EEENS5_IJNSA_ILi0EEESU_SU_EEEEENS5_IJNS4_10UnderscoreESX_SX_EEEEENS4_18SM100_TMA_2SM_LOADENS4_14ComposedLayoutINS4_7SwizzleILi3ELi4ELi3EEENS4_18smem_ptr_flag_bitsILi32EEENSS_INS5_IJNSA_ILi8EEENSA_ILi32EEEEEENS5_IJS17_SC_EEEEEEEvNS4_8identityES10_S1B_vS1C_EENS_8epilogue10collective18CollectiveEpilogueINS1E_23Sm100TmaWarpSpecializedILi4ELi2ELi16ELb1ELb0EEEJNS5_IJSG_SF_SG_EEENS5_IJNSS_ISG_SC_EENSS_INS5_IJNSA_ILi16EEESB_EEENS5_IJSC_SG_EEEEEEEESI_SJ_SI_SJ_NS1E_6fusion15FusionCallbacksIS1I_NS1Q_17LinearCombinationISI_fSI_fLNS_15FloatRoundStyleE2EEES1J_S1P_JEEENS4_5SM1004TMEM4LOAD26SM100_TMEM_LOAD_32dp32b16xENS4_13SM90_TMA_LOADENS11_INS12_ILi2ELi4ELi3EEES15_NSS_INS5_IJS16_S1L_EEENS5_IJS1L_SC_EEEEEEENS4_39AutoVectorizingCopyWithAssumedAlignmentILi128EEENS4_14SM90_TMA_STOREES25_S27_S27_EEEvvEEEEvNT_6ParamsE)
        .other          _ZN7cutlass13device_kernelINS_4gemm6kernel13GemmUniversalIN4cute5tupleIJiiiiEEENS1_10collective13CollectiveMmaINS1_35MainloopSm100TmaUmmaWarpSpecializedILi3ELi2ELi4ENS5_IJNS4_1CILi2EEENSA_ILi1EEESC_EEEEENS5_IJNSA_ILi128EEESF_NSA_ILi64EEEEEENS_10tfloat32_tENS5_IJlSC_lEEESI_SJ_NS4_8TiledMMAINS4_8MMA_AtomIJNS4_23SM100_MMA_TF32_2x1SM_SSISI_SI_fLi128ELi128ELNS4_4UMMA5MajorE0ELSO_0ELNSN_7ScaleInE0ELSP_0EEEEEENS4_6LayoutINS5_IJSC_SC_SC_EEENS5_IJNSA_ILi0EEESU_SU_EEEEENS5_IJNS4_10UnderscoreESX_SX_EEEEENS4_18SM100_TMA_2SM_LOADENS4_14ComposedLayoutINS4_7SwizzleILi3ELi4ELi3EEENS4_18smem_ptr_flag_bitsILi32EEENSS_INS5_IJNSA_ILi8EEENSA_ILi32EEEEEENS5_IJS17_SC_EEEEEEEvNS4_8identityES10_S1B_vS1C_EENS_8epilogue10collective18CollectiveEpilogueINS1E_23Sm100TmaWarpSpecializedILi4ELi2ELi16ELb1ELb0EEEJNS5_IJSG_SF_SG_EEENS5_IJNSS_ISG_SC_EENSS_INS5_IJNSA_ILi16EEESB_EEENS5_IJSC_SG_EEEEEEEESI_SJ_SI_SJ_NS1E_6fusion15FusionCallbacksIS1I_NS1Q_17LinearCombinationISI_fSI_fLNS_15FloatRoundStyleE2EEES1J_S1P_JEEENS4_5SM1004TMEM4LOAD26SM100_TMEM_LOAD_32dp32b16xENS4_13SM90_TMA_LOADENS11_INS12_ILi2ELi4ELi3EEES15_NSS_INS5_IJS16_S1L_EEENS5_IJS1L_SC_EEEEEEENS4_39AutoVectorizingCopyWithAssumedAlignmentILi128EEENS4_14SM90_TMA_STOREES25_S27_S27_EEEvvEEEEvNT_6ParamsE,@"STO_CUDA_ENTRY STV_DEFAULT"
_ZN7cutlass13device_kernelINS_4gemm6kernel13GemmUniversalIN4cute5tupleIJiiiiEEENS1_10collective13CollectiveMmaINS1_35MainloopSm100TmaUmmaWarpSpecializedILi3ELi2ELi4ENS5_IJNS4_1CILi2EEENSA_ILi1EEESC_EEEEENS5_IJNSA_ILi128EEESF_NSA_ILi64EEEEEENS_10tfloat32_tENS5_IJlSC_lEEESI_SJ_NS4_8TiledMMAINS4_8MMA_AtomIJNS4_23SM100_MMA_TF32_2x1SM_SSISI_SI_fLi128ELi128ELNS4_4UMMA5MajorE0ELSO_0ELNSN_7ScaleInE0ELSP_0EEEEEENS4_6LayoutINS5_IJSC_SC_SC_EEENS5_IJNSA_ILi0EEESU_SU_EEEEENS5_IJNS4_10UnderscoreESX_SX_EEEEENS4_18SM100_TMA_2SM_LOADENS4_14ComposedLayoutINS4_7SwizzleILi3ELi4ELi3EEENS4_18smem_ptr_flag_bitsILi32EEENSS_INS5_IJNSA_ILi8EEENSA_ILi32EEEEEENS5_IJS17_SC_EEEEEEEvNS4_8identityES10_S1B_vS1C_EENS_8epilogue10collective18CollectiveEpilogueINS1E_23Sm100TmaWarpSpecializedILi4ELi2ELi16ELb1ELb0EEEJNS5_IJSG_SF_SG_EEENS5_IJNSS_ISG_SC_EENSS_INS5_IJNSA_ILi16EEESB_EEENS5_IJSC_SG_EEEEEEEESI_SJ_SI_SJ_NS1E_6fusion15FusionCallbacksIS1I_NS1Q_17LinearCombinationISI_fSI_fLNS_15FloatRoundStyleE2EEES1J_S1P_JEEENS4_5SM1004TMEM4LOAD26SM100_TMEM_LOAD_32dp32b16xENS4_13SM90_TMA_LOADENS11_INS12_ILi2ELi4ELi3EEES15_NSS_INS5_IJS16_S1L_EEENS5_IJS1L_SC_EEEEEEENS4_39AutoVectorizingCopyWithAssumedAlignmentILi128EEENS4_14SM90_TMA_STOREES25_S27_S27_EEEvvEEEEvNT_6ParamsE:
[----:B------:R-:W1:Y:S01]  /*0000*/  LDC R1, c[0x0][0x37c] ;  /* 0x0000df00ff017b82 */ /* 0x000e620000000800 */
[----:B------:R-:W2:Y:S01]  /*0010*/  S2R R81, SR_TID.X ;  /* 0x0000000000517919 */ /* 0x000ea20000002100 */
[----:B------:R-:W3:Y:S06]  /*0020*/  LDCU.64 UR6, c[0x0][0x890] ;  /* 0x00011200ff0677ac */ /* 0x000eec0008000a00 */
[----:B------:R-:W4:Y:S01]  /*0030*/  S2UR UR37, SR_CgaCtaId ;  /* 0x00000000002579c3 */ /* 0x000f220000008800 */
[----:B------:R-:W-:Y:S02]  /*0040*/  PRMT R67, RZ, 0x7610, R67 ;  /* 0x00007610ff437816 */ /* 0x000fe40000000043 */
[----:B------:R-:W-:Y:S01]  /*0050*/  ELECT P1, URZ, PT ;  /* 0x0000000000ff782f */ /* 0x000fe20003820000 */
[----:B------:R-:W1:Y:S01]  /*0060*/  LDCU.64 UR46, c[0x0][0x358] ;  /* 0x00006b00ff2e77ac */ /* 0x000e620008000a00 */
[----:B---3--:R-:W-:-:S04]  /*0070*/  UISETP.NE.U32.AND UP0, UPT, UR6, URZ, UPT ;  /* 0x000000ff0600728c */ /* 0x008fc8000bf05070 */
[----:B------:R-:W-:Y:S02]  /*0080*/  UISETP.NE.AND.EX UP0, UPT, UR7, URZ, UPT, UP0 ;  /* 0x000000ff0700728c */ /* 0x000fe4000bf05300 */
[----:B----4-:R-:W-:Y:S02]  /*0090*/  ULOP3.LUT UR5, UR37, 0x1, URZ, 0xc0, !UPT ;  /* 0x0000000125057892 */ /* 0x010fe4000f8ec0ff */
[----:B------:R-:W-:Y:S01]  /*00a0*/  ULOP3.LUT UR4, UR37, 0x1, URZ, 0x3c, !UPT ;  /* 0x0000000125047892 */ /* 0x000fe2000f8e3cff */
[----:B--2---:R-:W-:-:S05]  /*00b0*/  SHF.R.U32.HI R72, RZ, 0x5, R81 ;  /* 0x00000005ff487819 */ /* 0x004fca0000011651 */
[----:B------:R-:W2:Y:S02]  /*00c0*/  SHFL.IDX PT, R0, R72, RZ, 0x1f ;  /* 0x00001fff48007589 */ /* 0x000ea400000e0000 */
[----:B--2---:R-:W-:Y:S01]  /*00d0*/  R2UR UR10, R0 ;  /* 0x00000000000a72ca */ /* 0x004fe200000e0000 */
[----:B-1----:R-:W-:-:S14]  /*00e0*/  BRA.U UP0, `(.L_x_0) ;  /* 0x00000001002c7547 */ /* 0x002fdc000b800000 */
[----:B------:R-:W1:Y:S02]  /*00f0*/  LDCU.64 UR8, c[0x0][0x888] ;  /* 0x00011100ff0877ac */ /* 0x000e640008000a00 */
[----:B-1----:R-:W-:-:S04]  /*0100*/  UISETP.NE.U32.AND UP0, UPT, UR8, URZ, UPT ;  /* 0x000000ff0800728c */ /* 0x002fc8000bf05070 */
[----:B------:R-:W-:-:S09]  /*0110*/  UISETP.NE.AND.EX UP0, UPT, UR9, URZ, UPT, UP0 ;  /* 0x000000ff0900728c */ /* 0x000fd2000bf05300 */
[----:B------:R-:W-:Y:S05]  /*0120*/  BRA.U !UP0, `(.L_x_1) ;  /* 0x0000000108107547 */ /* 0x000fea000b800000 */
[----:B------:R-:W1:Y:S02]  /*0130*/  LDC.64 R2, c[0x0][0x888] ;  /* 0x00022200ff027b82 */ /* 0x000e640000000a00 */
[----:B-1----:R1:W5:Y:S01]  /*0140*/  LDG.E R35, desc[UR46][R2.64] ;  /* 0x0000002e02237981 */ /* 0x002362000c1e1900 */
[----:B------:R-:W-:Y:S01]  /*0150*/  HFMA2 R67, -RZ, RZ, 0, 5.9604644775390625e-08 ;  /* 0x00000001ff437431 */ /* 0x000fe200000001ff */
[----:B------:R-:W-:Y:S05]  /*0160*/  BRA `(.L_x_0) ;  /* 0x00000000000c7947 */ /* 0x000fea0003800000 */
.L_x_1:
[----:B------:R-:W1:Y:S01]  /*0170*/  LDCU UR8, c[0x0][0x880] ;  /* 0x00011000ff0877ac */ /* 0x000e620008000800 */
[----:B------:R-:W-:Y:S01]  /*0180*/  HFMA2 R67, -RZ, RZ, 0, 5.9604644775390625e-08 ;  /* 0x00000001ff437431 */ /* 0x000fe200000001ff */
[----:B-1----:R-:W-:-:S07]  /*0190*/  MOV R35, UR8 ;  /* 0x0000000800237c02 */ /* 0x002fce0008000f00 */
.L_x_0:
[----:B------:R-:W2:Y:S02]  /*01a0*/  LDCU.64 UR8, c[0x0][0x8b0] ;  /* 0x00011600ff0877ac */ /* 0x000ea40008000a00 */
[----:B--2---:R-:W-:-:S04]  /*01b0*/  UISETP.NE.U32.AND UP0, UPT, UR8, URZ, UPT ;  /* 0x000000ff0800728c */ /* 0x004fc8000bf05070 */
[----:B------:R-:W-:-:S09]  /*01c0*/  UISETP.NE.AND.EX UP0, UPT, UR9, URZ, UPT, UP0 ;  /* 0x000000ff0900728c */ /* 0x000fd2000bf05300 */
[----:B------:R-:W-:Y:S05]  /*01d0*/  BRA.U UP0, `(.L_x_2) ;  /* 0x0000000100247547 */ /* 0x000fea000b800000 */
[----:B------:R-:W2:Y:S02]  /*01e0*/  LDCU.64 UR8, c[0x0][0x8a8] ;  /* 0x00011500ff0877ac */ /* 0x000ea40008000a00 */
[----:B--2---:R-:W-:-:S04]  /*01f0*/  UISETP.NE.U32.AND UP0, UPT, UR8, URZ, UPT ;  /* 0x000000ff0800728c */ /* 0x004fc8000bf05070 */
[----:B------:R-:W-:-:S09]  /*0200*/  UISETP.NE.AND.EX UP0, UPT, UR9, URZ, UPT, UP0 ;  /* 0x000000ff0900728c */ /* 0x000fd2000bf05300 */
[----:B------:R-:W-:Y:S05]  /*0210*/  BRA.U !UP0, `(.L_x_3) ;  /* 0x00000001080c7547 */ /* 0x000fea000b800000 */
[----:B------:R-:W2:Y:S02]  /*0220*/  LDC.64 R32, c[0x0][0x8a8] ;  /* 0x00022a00ff207b82 */ /* 0x000ea40000000a00 */
[----:B--2---:R2:W5:Y:S01]  /*0230*/  LDG.E R32, desc[UR46][R32.64] ;  /* 0x0000002e20207981 */ /* 0x004562000c1e1900 */
[----:B------:R-:W-:Y:S05]  /*0240*/  BRA `(.L_x_2) ;  /* 0x0000000000087947 */ /* 0x000fea0003800000 */
.L_x_3:
[----:B------:R-:W2:Y:S02]  /*0250*/  LDCU UR8, c[0x0][0x8a0] ;  /* 0x00011400ff0877ac */ /* 0x000ea40008000800 */
[----:B--2---:R-:W-:Y:S02]  /*0260*/  MOV R32, UR8 ;  /* 0x0000000800207c02 */ /* 0x004fe40008000f00 */
.L_x_2:
[----:B------:R-:W-:Y:S01]  /*0270*/  IMAD.U32 R0, RZ, RZ, UR10 ;  /* 0x0000000aff007e24 */ /* 0x000fe2000f8e00ff */
[----:B------:R-:W-:Y:S04]  /*0280*/  BSSY.RECONVERGENT B0, `(.L_x_4) ;  /* 0x000000c000007945 */ /* 0x000fe80003800200 */
[C---:B------:R-:W-:Y:S02]  /*0290*/  ISETP.NE.OR P2, PT, R0.reuse, 0x1, !P1 ;  /* 0x000000010000780c */ /* 0x040fe40004f45670 */
[----:B------:R-:W-:-:S11]  /*02a0*/  ISETP.NE.OR P0, PT, R0, 0x3, !P1 ;  /* 0x000000030000780c */ /* 0x000fd60004f05670 */
[----:B------:R-:W-:Y:S05]  /*02b0*/  @P2 BRA `(.L_x_5) ;  /* 0x0000000000202947 */ /* 0x000fea0003800000 */
[----:B------:R-:W3:Y:S02]  /*02c0*/  LDCU.64 UR8, c[0x0][0x348] ;  /* 0x00006900ff0877ac */ /* 0x000ee40008000a00 */
[----:B---3--:R-:W-:Y:S02]  /*02d0*/  UIADD3 UR12, UP1, UPT, UR8, 0x80, URZ ;  /* 0x00000080080c7890 */ /* 0x008fe4000ff3e0ff */
[----:B------:R-:W-:Y:S02]  /*02e0*/  UIADD3 UR8, UP0, UPT, UR8, 0x180, URZ ;  /* 0x0000018008087890 */ /* 0x000fe4000ff1e0ff */
[----:B------:R-:W-:Y:S02]  /*02f0*/  UIADD3.X UR13, UPT, UPT, URZ, UR9, URZ, UP1, !UPT ;  /* 0x00000009ff0d7290 */ /* 0x000fe40008ffe4ff */
[----:B------:R-:W-:-:S07]  /*0300*/  UIADD3.X UR9, UPT, UPT, URZ, UR9, URZ, UP0, !UPT ;  /* 0x00000009ff097290 */ /* 0x000fce00087fe4ff */
[----:B------:R3:W-:Y:S02]  /*0310*/  UTMACCTL.PF [UR12] ;  /* 0x000000000c0079b9 */ /* 0x0007e40008040000 */
[----:B------:R3:W-:Y:S02]  /*0320*/  UTMACCTL.PF [UR8] ;  /* 0x00000000080079b9 */ /* 0x0007e40008040000 */
[----:B---3--:R-:W-:Y:S01]  /*0330*/  NOP ;  /* 0x0000000000007918 */ /* 0x008fe20000000000 */
.L_x_5:
[----:B------:R-:W-:Y:S05]  /*0340*/  BSYNC.RECONVERGENT B0 ;  /* 0x0000000000007941 */ /* 0x000fea0003800200 */
.L_x_4:
[----:B------:R-:W-:Y:S04]  /*0350*/  BSSY.RECONVERGENT B0, `(.L_x_6) ;  /* 0x000000a000007945 */ /* 0x000fe80003800200 */
        /* <DEDUP_REMOVED lines=9> */
.L_x_7:
[----:B------:R-:W-:Y:S05]  /*03f0*/  BSYNC.RECONVERGENT B0 ;  /* 0x0000000000007941 */ /* 0x000fea0003800200 */
.L_x_6:
[----:B------:R-:W3:Y:S01]  /*0400*/  LDCU.64 UR8, c[0x0][0x888] ;  /* 0x00011100ff0877ac */ /* 0x000ee20008000a00 */
[----:B------:R-:W-:Y:S02]  /*0410*/  UISETP.EQ.U32.AND UP1, UPT, UR6, URZ, UPT ;  /* 0x000000ff0600728c */ /* 0x000fe4000bf22070 */
[----:B------:R-:W-:Y:S02]  /*0420*/  UPLOP3.LUT UP5, UPT, UPT, UPT, UPT, 0x80, 0x8 ;  /* 0x000000000008789c */ /* 0x000fe40003faf070 */
[----:B---3--:R-:W-:-:S04]  /*0430*/  UISETP.NE.U32.AND UP0, UPT, UR8, URZ, UPT ;  /* 0x000000ff0800728c */ /* 0x008fc8000bf05070 */
[----:B------:R-:W-:-:S04]  /*0440*/  UISETP.NE.AND.EX UP0, UPT, UR9, URZ, UPT, UP0 ;  /* 0x000000ff0900728c */ /* 0x000fc8000bf05300 */
[----:B------:R-:W-:-:S04]  /*0450*/  UISETP.EQ.OR.EX UP2, UPT, UR7, URZ, !UP0, UP1 ;  /* 0x000000ff0700728c */ /* 0x000fc8000c742710 */
[----:B------:R-:W-:-:S05]  /*0460*/  UP2UR UR50, UPR, URZ, 0x4 ;  /* 0x00000004ff327883 */ /* 0x000fca0008000000 */
[----:B------:R-:W-:Y:S07]  /*0470*/  BRA.U !UP2, `(.L_x_8) ;  /* 0x000000010a207547 */ /* 0x000fee000b800000 */
[----:B------:R-:W-:Y:S01]  /*0480*/  UISETP.NE.U32.AND UP2, UPT, UR6, URZ, UPT ;  /* 0x000000ff0600728c */ /* 0x000fe2000bf45070 */
[----:B-----5:R-:W-:Y:S01]  /*0490*/  FSETP.NEU.AND P0, PT, R35, RZ, PT ;  /* 0x000000ff2300720b */ /* 0x020fe20003f0d000 */
[----:B------:R-:W-:Y:S02]  /*04a0*/  USEL UR6, URZ, 0xffffffff, UP0 ;  /* 0xffffffffff067887 */ /* 0x000fe40008000000 */
[----:B------:R-:W-:-:S10]  /*04b0*/  UISETP.NE.AND.EX UP2, UPT, UR7, URZ, UPT, UP2 ;  /* 0x000000ff0700728c */ /* 0x000fd4000bf45320 */
[----:B------:R-:W-:Y:S01]  /*04c0*/  VOTEU.ANY UP1, P0 ;  /* 0x0000000000ff7886 */ /* 0x000fe20000020100 */
[----:B------:R-:W-:-:S04]  /*04d0*/  @!UP2 USEL UR6, URZ, 0xffffffff, UP1 ;  /* 0xffffffffff06a887 */ /* 0x000fc80008800000 */
[----:B------:R-:W-:-:S04]  /*04e0*/  ULOP3.LUT UR6, UR6, 0x1, URZ, 0xc0, !UPT ;  /* 0x0000000106067892 */ /* 0x000fc8000f8ec0ff */
[----:B------:R-:W-:-:S11]  /*04f0*/  UISETP.NE.U32.AND UP5, UPT, UR6, 0x1, UPT ;  /* 0x000000010600788c */ /* 0x000fd6000bfa5070 */
.L_x_8:
[----:B------:R-:W3:Y:S01]  /*0500*/  SHFL.IDX PT, R0, R72, RZ, 0x1f ;  /* 0x00001fff48007589 */ /* 0x000ee200000e0000 */
[----:B------:R-:W-:-:S04]  /*0510*/  UISETP.NE.AND UP1, UPT, UR10, 0x2, UPT ;  /* 0x000000020a00788c */ /* 0x000fc8000bf25270 */
[----:B------:R-:W-:Y:S02]  /*0520*/  UISETP.EQ.AND UP2, UPT, UR5, URZ, !UP1 ;  /* 0x000000ff0500728c */ /* 0x000fe4000cf42270 */
[----:B------:R-:W-:-:S04]  /*0530*/  USEL UR6, URZ, 0x1, UP1 ;  /* 0x00000001ff067887 */ /* 0x000fc80008800000 */
[----:B------:R-:W-:Y:S02]  /*0540*/  PLOP3.LUT P5, PT, P1, PT, UP2, 0x80, 0x8 ;  /* 0x000000000008781c */ /* 0x000fe40000faf028 */
[----:B---3--:R-:W-:-:S13]  /*0550*/  ISETP.NE.AND P0, PT, R0, RZ, PT ;  /* 0x000000ff0000720c */ /* 0x008fda0003f05270 */
[----:B------:R-:W-:Y:S05]  /*0560*/  @P0 BRA `(.L_x_9) ;  /* 0x00000000003c0947 */ /* 0x000fea0003800000 */
[----:B------:R-:W-:Y:S01]  /*0570*/  UMOV UR8, 0x400 ;  /* 0x0000040000087882 */ /* 0x000fe20000000000 */
[----:B------:R-:W-:Y:S01]  /*0580*/  UMOV UR7, 0x1 ;  /* 0x0000000100077882 */ /* 0x000fe20000000000 */
[----:B------:R-:W-:Y:S02]  /*0590*/  ULEA UR8, UR37, UR8, 0x18 ;  /* 0x0000000825087291 */ /* 0x000fe4000f8ec0ff */
[----:B------:R-:W-:-:S04]  /*05a0*/  UIADD3 UR12, UPT, UPT, -UR7, 0x100000, URZ ;  /* 0x00100000070c7890 */ /* 0x000fc8000fffe1ff */
[----:B------:R-:W-:Y:S02]  /*05b0*/  USHF.L.U32 UR13, UR12, 0xb, URZ ;  /* 0x0000000b0c0d7899 */ /* 0x000fe400080006ff */
[----:B------:R-:W-:Y:S01]  /*05c0*/  USHF.L.U32 UR12, UR12, 0x1, URZ ;  /* 0x000000010c0c7899 */ /* 0x000fe200080006ff */
[----:B------:R-:W-:Y:S01]  /*05d0*/  ELECT P0, URZ, PT ;  /* 0x0000000000ff782f */ /* 0x000fe20003800000 */
[----:B------:R-:W3:Y:S10]  /*05e0*/  FENCE.VIEW.ASYNC.S ;  /* 0x00000000000073c6 */ /* 0x000ef40000000000 */
[----:B---3--:R3:W4:Y:S01]  /*05f0*/  SYNCS.EXCH.64 URZ, [UR8], UR12 ;  /* 0x0000000c08ff75b2 */ /* 0x0087220008000100 */
[----:B------:R3:W1:Y:S01]  /*0600*/  SYNCS.EXCH.64 URZ, [UR8+0x18], UR12 ;  /* 0x0000180c08ff75b2 */ /* 0x0006620008000100 */
[----:B------:R3:W1:Y:S01]  /*0610*/  SYNCS.EXCH.64 URZ, [UR8+0x8], UR12 ;  /* 0x0000080c08ff75b2 */ /* 0x0006620008000100 */
[----:B------:R3:W1:Y:S01]  /*0620*/  SYNCS.EXCH.64 URZ, [UR8+0x20], UR12 ;  /* 0x0000200c08ff75b2 */ /* 0x0006620008000100 */
[----:B------:R3:W1:Y:S01]  /*0630*/  SYNCS.EXCH.64 URZ, [UR8+0x10], UR12 ;  /* 0x0000100c08ff75b2 */ /* 0x0006620008000100 */
[----:B------:R3:W1:Y:S01]  /*0640*/  SYNCS.EXCH.64 URZ, [UR8+0x28], UR12 ;  /* 0x0000280c08ff75b2 */ /* 0x0006620008000100 */
[----:B------:R-:W-:Y:S01]  /*0650*/  NOP ;  /* 0x0000000000007918 */ /* 0x000fe20000000000 */
.L_x_9:
[----:B------:R-:W2:Y:S01]  /*0660*/  SHFL.IDX PT, R0, R72, RZ, 0x1f ;  /* 0x00001fff48007589 */ /* 0x000ea200000e0000 */
[----:B------:R-:W-:Y:S01]  /*0670*/  NOP ;  /* 0x0000000000007918 */ /* 0x000fe20000000000 */
[----:B--2---:R-:W-:-:S13]  /*0680*/  ISETP.NE.AND P0, PT, R0, 0x1, PT ;  /* 0x000000010000780c */ /* 0x004fda0003f05270 */
[----:B------:R-:W-:Y:S05]  /*0690*/  @P0 BRA `(.L_x_10) ;  /* 0x0000000000540947 */ /* 0x000fea0003800000 */
[----:B------:R-:W-:Y:S01]  /*06a0*/  UMOV UR9, 0x400 ;  /* 0x0000040000097882 */ /* 0x000fe20000000000 */
[----:B---3--:R-:W-:Y:S01]  /*06b0*/  UMOV UR8, 0x20 ;  /* 0x0000002000087882 */ /* 0x008fe20000000000 */
[----:B------:R-:W-:Y:S01]  /*06c0*/  UMOV UR7, 0x80 ;  /* 0x0000008000077882 */ /* 0x000fe20000000000 */
[----:B------:R-:W-:Y:S02]  /*06d0*/  ULEA UR9, UR37, UR9, 0x18 ;  /* 0x0000000925097291 */ /* 0x000fe4000f8ec0ff */
[----:B------:R-:W-:-:S04]  /*06e0*/  UIADD3 UR12, UPT, UPT, -UR8, 0x100000, URZ ;  /* 0x00100000080c7890 */ /* 0x000fc8000fffe1ff */
[----:B------:R-:W-:Y:S02]  /*06f0*/  USHF.L.U32 UR13, UR12, 0xb, URZ ;  /* 0x0000000b0c0d7899 */ /* 0x000fe400080006ff */
[----:B------:R-:W-:Y:S02]  /*0700*/  USHF.L.U32 UR12, UR12, 0x1, URZ ;  /* 0x000000010c0c7899 */ /* 0x000fe400080006ff */
[----:B------:R-:W-:-:S04]  /*0710*/  UIADD3 UR14, UPT, UPT, -UR7, 0x100000, URZ ;  /* 0x00100000070e7890 */ /* 0x000fc8000fffe1ff */
[----:B------:R-:W-:Y:S02]  /*0720*/  USHF.L.U32 UR15, UR14, 0xb, URZ ;  /* 0x0000000b0e0f7899 */ /* 0x000fe400080006ff */
[----:B------:R-:W-:Y:S01]  /*0730*/  USHF.L.U32 UR14, UR14, 0x1, URZ ;  /* 0x000000010e0e7899 */ /* 0x000fe200080006ff */
[----:B------:R-:W-:Y:S01]  /*0740*/  ELECT P0, URZ, PT ;  /* 0x0000000000ff782f */ /* 0x000fe20003800000 */
[----:B------:R-:W2:Y:S02]  /*0750*/  FENCE.VIEW.ASYNC.S ;  /* 0x00000000000073c6 */ /* 0x000ea40000000000 */
[----:B--2---:R2:W3:Y:S08]  /*0760*/  SYNCS.EXCH.64 URZ, [UR9+0x30], UR12 ;  /* 0x0000300c09ff75b2 */ /* 0x0044f00008000100 */
[----:B------:R2:W1:Y:S01]  /*0770*/  SYNCS.EXCH.64 URZ, [UR9+0x50], UR14 ;  /* 0x0000500e09ff75b2 */ /* 0x0004620008000100 */
[----:B------:R2:W1:Y:S01]  /*0780*/  SYNCS.EXCH.64 URZ, [UR9+0x38], UR12 ;  /* 0x0000380c09ff75b2 */ /* 0x0004620008000100 */
[----:B------:R2:W1:Y:S01]  /*0790*/  SYNCS.EXCH.64 URZ, [UR9+0x58], UR14 ;  /* 0x0000580e09ff75b2 */ /* 0x0004620008000100 */
[----:B------:R2:W1:Y:S01]  /*07a0*/  SYNCS.EXCH.64 URZ, [UR9+0x40], UR12 ;  /* 0x0000400c09ff75b2 */ /* 0x0004620008000100 */
[----:B------:R2:W1:Y:S01]  /*07b0*/  SYNCS.EXCH.64 URZ, [UR9+0x60], UR14 ;  /* 0x0000600e09ff75b2 */ /* 0x0004620008000100 */
[----:B------:R2:W1:Y:S01]  /*07c0*/  SYNCS.EXCH.64 URZ, [UR9+0x48], UR12 ;  /* 0x0000480c09ff75b2 */ /* 0x0004620008000100 */
[----:B------:R2:W1:Y:S01]  /*07d0*/  SYNCS.EXCH.64 URZ, [UR9+0x68], UR14 ;  /* 0x0000680e09ff75b2 */ /* 0x0004620008000100 */
[----:B------:R-:W-:Y:S01]  /*07e0*/  NOP ;  /* 0x0000000000007918 */ /* 0x000fe20000000000 */
.L_x_10:
[----:B------:R-:W4:Y:S01]  /*07f0*/  SHFL.IDX PT, R0, R72, RZ, 0x1f ;  /* 0x00001fff48007589 */ /* 0x000f2200000e0000 */
[----:B------:R-:W-:Y:S01]  /*0800*/  NOP ;  /* 0x0000000000007918 */ /* 0x000fe20000000000 */
[----:B----4-:R-:W-:-:S13]  /*0810*/  ISETP.NE.AND P0, PT, R0, 0x3, PT ;  /* 0x000000030000780c */ /* 0x010fda0003f05270 */
[----:B------:R-:W-:Y:S05]  /*0820*/  @P0 BRA `(.L_x_11) ;  /* 0x00000000002c0947 */ /* 0x000fea0003800000 */
[----:B---3--:R-:W-:Y:S01]  /*0830*/  UMOV UR8, 0x400 ;  /* 0x0000040000087882 */ /* 0x008fe20000000000 */
[----:B------:R-:W-:Y:S01]  /*0840*/  UMOV UR7, 0x20 ;  /* 0x0000002000077882 */ /* 0x000fe20000000000 */
[----:B------:R-:W-:Y:S02]  /*0850*/  ULEA UR8, UR37, UR8, 0x18 ;  /* 0x0000000825087291 */ /* 0x000fe4000f8ec0ff */
[----:B--2---:R-:W-:-:S04]  /*0860*/  UIADD3 UR12, UPT, UPT, -UR7, 0x100000, URZ ;  /* 0x00100000070c7890 */ /* 0x004fc8000fffe1ff */
[----:B------:R-:W-:Y:S02]  /*0870*/  USHF.L.U32 UR13, UR12, 0xb, URZ ;  /* 0x0000000b0c0d7899 */ /* 0x000fe400080006ff */
[----:B------:R-:W-:Y:S01]  /*0880*/  USHF.L.U32 UR12, UR12, 0x1, URZ ;  /* 0x000000010c0c7899 */ /* 0x000fe200080006ff */
[----:B------:R-:W-:Y:S01]  /*0890*/  ELECT P0, URZ, PT ;  /* 0x0000000000ff782f */ /* 0x000fe20003800000 */
[----:B------:R-:W2:Y:S10]  /*08a0*/  FENCE.VIEW.ASYNC.S ;  /* 0x00000000000073c6 */ /* 0x000eb40000000000 */
[----:B--2---:R4:W2:Y:S01]  /*08b0*/  SYNCS.EXCH.64 URZ, [UR8+0x70], UR12 ;  /* 0x0000700c08ff75b2 */ /* 0x0048a20008000100 */
[----:B------:R4:W3:Y:S02]  /*08c0*/  SYNCS.EXCH.64 URZ, [UR8+0x78], UR12 ;  /* 0x0000780c08ff75b2 */ /* 0x0008e40008000100 */
[----:B----4-:R-:W-:Y:S01]  /*08d0*/  NOP ;  /* 0x0000000000007918 */ /* 0x010fe20000000000 */
.L_x_11:
[----:B------:R-:W4:Y:S01]  /*08e0*/  SHFL.IDX PT, R0, R72, RZ, 0x1f ;  /* 0x00001fff48007589 */ /* 0x000f2200000e0000 */
[----:B------:R-:W-:Y:S01]  /*08f0*/  NOP ;  /* 0x0000000000007918 */ /* 0x000fe20000000000 */
[----:B----4-:R-:W-:-:S13]  /*0900*/  ISETP.NE.AND P0, PT, R0, 0x4, PT ;  /* 0x000000040000780c */ /* 0x010fda0003f05270 */
[----:B------:R-:W-:Y:S05]  /*0910*/  @P0 BRA `(.L_x_12) ;  /* 0x0000000000480947 */ /* 0x000fea0003800000 */
[----:B--2---:R-:W-:Y:S01]  /*0920*/  UMOV UR9, 0x1e0 ;  /* 0x000001e000097882 */ /* 0x004fe20000000000 */
[----:B---3--:R-:W-:Y:S01]  /*0930*/  UMOV UR8, 0x400 ;  /* 0x0000040000087882 */ /* 0x008fe20000000000 */
[----:B------:R-:W-:Y:S01]  /*0940*/  USEL UR9, UR9, 0x1a0, UP5 ;  /* 0x000001a009097887 */ /* 0x000fe2000a800000 */
        /* <DEDUP_REMOVED lines=10> */
[----:B--2---:R4:W2:Y:S08]  /*09f0*/  SYNCS.EXCH.64 URZ, [UR8+0x80], UR12 ;  /* 0x0000800c08ff75b2 */ /* 0x0048b00008000100 */
[----:B------:R4:W3:Y:S01]  /*0a00*/  SYNCS.EXCH.64 URZ, [UR8+0x90], UR14 ;  /* 0x0000900e08ff75b2 */ /* 0x0008e20008000100 */
[----:B------:R4:W1:Y:S01]  /*0a10*/  SYNCS.EXCH.64 URZ, [UR8+0x88], UR12 ;  /* 0x0000880c08ff75b2 */ /* 0x0008620008000100 */
[----:B------:R4:W1:Y:S02]  /*0a20*/  SYNCS.EXCH.64 URZ, [UR8+0x98], UR14 ;  /* 0x0000980e08ff75b2 */ /* 0x0008640008000100 */
[----:B----4-:R-:W-:Y:S01]  /*0a30*/  NOP ;  /* 0x0000000000007918 */ /* 0x010fe20000000000 */
.L_x_12:
[----:B------:R-:W4:Y:S01]  /*0a40*/  SHFL.IDX PT, R0, R72, RZ, 0x1f ;  /* 0x00001fff48007589 */ /* 0x000f2200000e0000 */
[----:B------:R-:W-:Y:S01]  /*0a50*/  NOP ;  /* 0x0000000000007918 */ /* 0x000fe20000000000 */
[----:B----4-:R-:W-:-:S13]  /*0a60*/  ISETP.NE.AND P0, PT, R0, 0x5, PT ;  /* 0x000000050000780c */ /* 0x010fda0003f05270 */
[----:B------:R-:W-:Y:S05]  /*0a70*/  @P0 BRA `(.L_x_13) ;  /* 0x0000000000540947 */ /* 0x000fea0003800000 */
[----:B--2---:R-:W-:Y:S01]  /*0a80*/  UMOV UR9, 0x400 ;  /* 0x0000040000097882 */ /* 0x004fe20000000000 */
        /* <DEDUP_REMOVED lines=14> */
[----:B------:R4:W1:Y:S01]  /*0b70*/  SYNCS.EXCH.64 URZ, [UR9+0xc8], UR14 ;  /* 0x0000c80e09ff75b2 */ /* 0x0008620008000100 */
[----:B------:R4:W1:Y:S01]  /*0b80*/  SYNCS.EXCH.64 URZ, [UR9+0xb0], UR12 ;  /* 0x0000b00c09ff75b2 */ /* 0x0008620008000100 */
[----:B------:R4:W1:Y:S01]  /*0b90*/  SYNCS.EXCH.64 URZ, [UR9+0xd0], UR14 ;  /* 0x0000d00e09ff75b2 */ /* 0x0008620008000100 */
[----:B------:R4:W1:Y:S01]  /*0ba0*/  SYNCS.EXCH.64 URZ, [UR9+0xb8], UR12 ;  /* 0x0000b80c09ff75b2 */ /* 0x0008620008000100 */
[----:B------:R4:W1:Y:S02]  /*0bb0*/  SYNCS.EXCH.64 URZ, [UR9+0xd8], UR14 ;  /* 0x0000d80e09ff75b2 */ /* 0x0008640008000100 */
[----:B----4-:R-:W-:Y:S01]  /*0bc0*/  NOP ;  /* 0x0000000000007918 */ /* 0x010fe20000000000 */
.L_x_13:
[----:B------:R-:W4:Y:S01]  /*0bd0*/  SHFL.IDX PT, R0, R72, RZ, 0x1f ;  /* 0x00001fff48007589 */ /* 0x000f2200000e0000 */
[----:B------:R-:W-:Y:S01]  /*0be0*/  ISETP.NE.OR P1, PT, RZ, UR10, !P1 ;  /* 0x0000000aff007c0c */ /* 0x000fe2000cf25670 */
        /* <DEDUP_REMOVED lines=12> */
[----:B------:R4:W3:Y:S01]  /*0cb0*/  SYNCS.EXCH.64 URZ, [UR8+0xf0], UR12 ;  /* 0x0000f00c08ff75b2 */ /* 0x0008e20008000100 */
[----:B------:R4:W1:Y:S01]  /*0cc0*/  SYNCS.EXCH.64 URZ, [UR8+0xe8], UR12 ;  /* 0x0000e80c08ff75b2 */ /* 0x0008620008000100 */
[----:B------:R4:W1:Y:S02]  /*0cd0*/  SYNCS.EXCH.64 URZ, [UR8+0xf8], UR12 ;  /* 0x0000f80c08ff75b2 */ /* 0x0008640008000100 */
[----:B----4-:R-:W-:Y:S01]  /*0ce0*/  NOP ;  /* 0x0000000000007918 */ /* 0x010fe20000000000 */
.L_x_14:
[----:B------:R-:W-:Y:S01]  /*0cf0*/  VOTEU.ALL UP1, P1 ;  /* 0x0000000000ff7886 */ /* 0x000fe20000820000 */
[----:B---3--:R-:W3:Y:S01]  /*0d00*/  LDCU UR8, c[0x0][0x36c] ;  /* 0x00006d80ff0877ac */ /* 0x008ee20008000800 */
[----:B------:R-:W-:Y:S01]  /*0d10*/  NOP ;  /* 0x0000000000007918 */ /* 0x000fe20000000000 */
[----:B------:R-:W-:Y:S01]  /*0d20*/  LOP3.LUT R10, R81, 0x1f, RZ, 0xc0, !PT ;  /* 0x0000001f510a7812 */ /* 0x000fe200078ec0ff */
[----:B--2---:R-:W-:Y:S01]  /*0d30*/  UMOV UR12, 0x20 ;  /* 0x00000020000c7882 */ /* 0x004fe20000000000 */
[----:B------:R-:W-:Y:S01]  /*0d40*/  @!UP1 UMOV UR7, 0x400 ;  /* 0x0000040000079882 */ /* 0x000fe20000000000 */
[----:B------:R-:W-:-:S04]  /*0d50*/  @!UP1 UIADD3 UR12, UPT, UPT, -UR12, 0x100000, URZ ;  /* 0x001000000c0c9890 */ /* 0x000fc8000fffe1ff */
[----:B------:R-:W-:Y:S02]  /*0d60*/  @!UP1 USHF.L.U32 UR13, UR12, 0xb, URZ ;  /* 0x0000000b0c0d9899 */ /* 0x000fe400080006ff */
[----:B------:R-:W-:Y:S02]  /*0d70*/  @!UP1 USHF.L.U32 UR12, UR12, 0x1, URZ ;  /* 0x000000010c0c9899 */ /* 0x000fe400080006ff */
[----:B------:R-:W-:Y:S01]  /*0d80*/  @!UP1 ULEA UR7, UR37, UR7, 0x18 ;  /* 0x0000000725079291 */ /* 0x000fe2000f8ec0ff */
[----:B------:R-:W-:Y:S01]  /*0d90*/  VOTEU.ALL UP1, P1 ;  /* 0x0000000000ff7886 */ /* 0x000fe20000820000 */
[----:B------:R-:W-:Y:S01]  /*0da0*/  UISETP.NE.AND UP4, UPT, UR10, URZ, UPT ;  /* 0x000000ff0a00728c */ /* 0x000fe2000bf85270 */
[----:B------:R-:W2:Y:S09]  /*0db0*/  FENCE.VIEW.ASYNC.S ;  /* 0x00000000000073c6 */ /* 0x000eb20000000000 */
[----:B--2---:R2:W4:Y:S01]  /*0dc0*/  @!UP1 SYNCS.EXCH.64 URZ, [UR7+0x100], UR12 ;  /* 0x0001000c07ff95b2 */ /* 0x0045220008000100 */
[----:B---3--:R-:W-:-:S09]  /*0dd0*/  UISETP.EQ.U32.AND UP1, UPT, UR8, 0x1, UPT ;  /* 0x000000010800788c */ /* 0x008fd2000bf22070 */
[----:B------:R-:W-:Y:S05]  /*0de0*/  BRA.U !UP1, `(.L_x_15) ;  /* 0x0000000109087547 */ /* 0x000fea000b800000 */
[----:B-1--4-:R-:W-:Y:S01]  /*0df0*/  UCGABAR_ARV ;  /* 0x00000000000079c7 */ /* 0x012fe20008000000 */
[----:B------:R-:W-:Y:S05]  /*0e00*/  BRA `(.L_x_16) ;  /* 0x0000000000047947 */ /* 0x000fea0003800000 */
.L_x_15:
[----:B-1--4-:R-:W-:Y:S01]  /*0e10*/  NOP ;  /* 0x0000000000007918 */ /* 0x012fe20000000000 */
.L_x_16:
[----:B------:R-:W1:Y:S01]  /*0e20*/  S2R R11, SR_CTAID.X ;  /* 0x00000000000b7919 */ /* 0x000e620000002500 */
[----:B------:R-:W-:-:S05]  /*0e30*/  CS2R.32 R68, SR_CgaSize ;  /* 0x0000000000447805 */ /* 0x000fca0000008a00 */
[----:B------:R-:W-:-:S05]  /*0e40*/  IMAD R68, R68, -0xa0, RZ ;  /* 0xffffff6044447824 */ /* 0x000fca00078e02ff */
[----:B------:R-:W-:-:S14]  /*0e50*/  R2UR UR8, R68 ;  /* 0x00000000440872ca */ /* 0x000fdc00000e0000 */
[----:B------:R-:W3:Y:S01]  /*0e60*/  LDCU UR8, c[0x0][UR8+0x2b0] ;  /* 0x00005600080877ac */ /* 0x000ee20008000800 */
[----:B------:R-:W-:-:S05]  /*0e70*/  CS2R.32 R0, SR_CgaSize ;  /* 0x0000000000007805 */ /* 0x000fca0000008a00 */
[----:B------:R-:W-:-:S06]  /*0e80*/  IMAD R0, R0, -0xa0, RZ ;  /* 0xffffff6000007824 */ /* 0x000fcc00078e02ff */
[----:B------:R-:W4:Y:S01]  /*0e90*/  LDC R0, c[0x0][R0+0x2a0] ;  /* 0x0000a80000007b82 */ /* 0x000f220000000800 */
[----:B------:R-:W-:Y:S01]  /*0ea0*/  PRMT R8, RZ, 0x7610, R8 ;  /* 0x00007610ff087816 */ /* 0x000fe20000000008 */
[----:B------:R-:W3:Y:S01]  /*0eb0*/  S2R R20, SR_CTAID.Y ;  /* 0x0000000000147919 */ /* 0x000ee20000002600 */
[----:B------:R-:W-:-:S05]  /*0ec0*/  CS2R.32 R68, SR_CgaSize ;  /* 0x0000000000447805 */ /* 0x000fca0000008a00 */
[----:B------:R-:W-:-:S05]  /*0ed0*/  IMAD R68, R68, -0xa0, RZ ;  /* 0xffffff6044447824 */ /* 0x000fca00078e02ff */
[----:B--2---:R-:W-:-:S14]  /*0ee0*/  R2UR UR7, R68 ;  /* 0x00000000440772ca */ /* 0x004fdc00000e0000 */
[----:B------:R-:W2:Y:S01]  /*0ef0*/  LDCU UR7, c[0x0][UR7+0x2b4] ;  /* 0x00005680070777ac */ /* 0x000ea20008000800 */
[----:B------:R-:W-:Y:S01]  /*0f00*/  UISETP.NE.AND UP2, UPT, UR10, 0x2, UPT ;  /* 0x000000020a00788c */ /* 0x000fe2000bf45270 */
[----:B------:R-:W3:Y:S01]  /*0f10*/  LDC R9, c[0x0][0xb24] ;  /* 0x0002c900ff097b82 */ /* 0x000ee20000000800 */
[----:B------:R-:W-:-:S05]  /*0f20*/  CS2R.32 R66, SR_CgaSize ;  /* 0x0000000000427805 */ /* 0x000fca0000008a00 */
[----:B------:R-:W-:-:S06]  /*0f30*/  IMAD R66, R66, -0xa0, RZ ;  /* 0xffffff6042427824 */ /* 0x000fcc00078e02ff */
[----:B------:R-:W4:Y:S08]  /*0f40*/  LDC R66, c[0x0][R66+0x2a4] ;  /* 0x0000a90042427b82 */ /* 0x000f300000000800 */
[----:B------:R-:W4:Y:S01]  /*0f50*/  LDC R26, c[0x0][0xb24] ;  /* 0x0002c900ff1a7b82 */ /* 0x000f220000000800 */
[----:B-1----:R-:W-:Y:S01]  /*0f60*/  I2FP.F32.U32 R4, R11 ;  /* 0x0000000b00047245 */ /* 0x002fe20000201000 */
[----:B------:R-:W-:-:S06]  /*0f70*/  IMAD.MOV.U32 R21, RZ, RZ, R11 ;  /* 0x000000ffff157224 */ /* 0x000fcc00078e000b */
[----:B------:R-:W1:Y:S01]  /*0f80*/  S2UR UR36, SR_CTAID.Z ;  /* 0x00000000002479c3 */ /* 0x000e620000002700 */
[----:B---3--:R-:W-:Y:S02]  /*0f90*/  ISETP.GE.AND P0, PT, R9, 0x1, PT ;  /* 0x000000010900780c */ /* 0x008fe40003f06270 */
[----:B------:R-:W-:Y:S01]  /*0fa0*/  I2FP.F32.U32 R2, R20 ;  /* 0x0000001400027245 */ /* 0x000fe20000201000 */
[----:B------:R-:W-:-:S04]  /*0fb0*/  FMUL R4, R4, UR8 ;  /* 0x0000000804047c20 */ /* 0x000fc80008400000 */
[----:B--2---:R-:W-:Y:S01]  /*0fc0*/  FMUL R2, R2, UR7 ;  /* 0x0000000702027c20 */ /* 0x004fe20008400000 */
[----:B------:R-:W2:Y:S01]  /*0fd0*/  F2I.U32.TRUNC.NTZ R68, R4 ;  /* 0x0000000400447305 */ /* 0x000ea2000020f000 */
[----:B------:R-:W3:Y:S07]  /*0fe0*/  LDCU UR7, c[0x0][0xb30] ;  /* 0x00016600ff0777ac */ /* 0x000eee0008000800 */
[----:B------:R-:W1:Y:S01]  /*0ff0*/  F2I.U32.TRUNC.NTZ R3, R2 ;  /* 0x0000000200037305 */ /* 0x000e62000020f000 */
[----:B--2---:R-:W-:-:S04]  /*1000*/  IMAD.MOV R68, RZ, RZ, -R68 ;  /* 0x000000ffff447224 */ /* 0x004fc800078e0a44 */
[----:B----4-:R-:W-:Y:S01]  /*1010*/  IMAD R68, R0, R68, R11 ;  /* 0x0000004400447224 */ /* 0x010fe200078e020b */
[----:B------:R-:W-:Y:S01]  /*1020*/  PRMT R0, RZ, 0x7610, R0 ;  /* 0x00007610ff007816 */ /* 0x000fe20000000000 */
[----:B---3--:R-:W-:Y:S01]  /*1030*/  UISETP.NE.AND UP3, UPT, UR7, 0x1, UPT ;  /* 0x000000010700788c */ /* 0x008fe2000bf65270 */
[----:B-1----:R-:W-:-:S05]  /*1040*/  IADD3 R3, PT, PT, -R3, RZ, RZ ;  /* 0x000000ff03037210 */ /* 0x002fca0007ffe1ff */
[----:B------:R-:W-:Y:S01]  /*1050*/  IMAD R66, R66, R3, R20 ;  /* 0x0000000342427224 */ /* 0x000fe200078e0214 */
[----:B------:R-:W-:Y:S06]  /*1060*/  BRA.U UP4, `(.L_x_17) ;  /* 0x0000000104247547 */ /* 0x000fec000b800000 */
[----:B------:R-:W-:Y:S01]  /*1070*/  ISETP.NE.AND P1, PT, R66, RZ, PT ;  /* 0x000000ff4200720c */ /* 0x000fe20003f25270 */
[----:B------:R-:W-:Y:S01]  /*1080*/  IMAD.MOV.U32 R0, RZ, RZ, 0x3 ;  /* 0x00000003ff007424 */ /* 0x000fe200078e00ff */
[C---:B------:R-:W-:Y:S02]  /*1090*/  LOP3.LUT R3, R68.reuse, 0xfffffffe, RZ, 0xc0, !PT ;  /* 0xfffffffe44037812 */ /* 0x040fe400078ec0ff */
[----:B------:R-:W-:Y:S02]  /*10a0*/  ISETP.LT.U32.OR P1, PT, R68, 0x2, !P1 ;  /* 0x000000024400780c */ /* 0x000fe40004f21470 */
[----:B------:R-:W-:Y:S02]  /*10b0*/  SHF.L.U32 R0, R0, R3, RZ ;  /* 0x0000000300007219 */ /* 0x000fe400000006ff */
[----:B------:R-:W-:Y:S02]  /*10c0*/  SEL R5, RZ, 0x1, !P1 ;  /* 0x00000001ff057807 */ /* 0x000fe40004800000 */
[----:B------:R-:W-:-:S05]  /*10d0*/  SEL R2, RZ, 0x2, !P1 ;  /* 0x00000002ff027807 */ /* 0x000fca0004800000 */
[----:B------:R-:W-:-:S05]  /*10e0*/  IMAD.IADD R2, R5, 0x1, R2 ;  /* 0x0000000105027824 */ /* 0x000fca00078e0202 */
[----:B------:R-:W-:Y:S02]  /*10f0*/  PRMT R8, R2, 0x7610, R8 ;  /* 0x0000761002087816 */ /* 0x000fe40000000008 */
.L_x_17:
[----:B------:R-:W-:Y:S05]  /*1100*/  @!P0 BRA `(.L_x_18) ;  /* 0x0000000000b88947 */ /* 0x000fea0003800000 */
[----:B------:R-:W1:Y:S01]  /*1110*/  LDC.64 R4, c[0x0][0xb18] ;  /* 0x0002c600ff047b82 */ /* 0x000e620000000a00 */
[----:B------:R-:W-:-:S07]  /*1120*/  ISETP.NE.AND P0, PT, R9, 0x1, PT ;  /* 0x000000010900780c */ /* 0x000fce0003f05270 */
[----:B------:R-:W2:Y:S08]  /*1130*/  LDC R14, c[0x0][0xb0c] ;  /* 0x0002c300ff0e7b82 */ /* 0x000eb00000000800 */
[----:B------:R-:W3:Y:S08]  /*1140*/  LDC R13, c[0x0][0x370] ;  /* 0x0000dc00ff0d7b82 */ /* 0x000ef00000000800 */
[----:B------:R-:W4:Y:S01]  /*1150*/  LDC R16, c[0x0][0x374] ;  /* 0x0000dd00ff107b82 */ /* 0x000f220000000800 */
[----:B-1----:R-:W-:-:S07]  /*1160*/  ISETP.NE.AND P1, PT, R4, 0x1, PT ;  /* 0x000000010400780c */ /* 0x002fce0003f25270 */
[----:B------:R-:W3:Y:S01]  /*1170*/  LDC.64 R6, c[0x0][0xb10] ;  /* 0x0002c400ff067b82 */ /* 0x000ee20000000a00 */
[----:B--2---:R-:W-:-:S07]  /*1180*/  ISETP.NE.AND P2, PT, R14, 0x1, PT ;  /* 0x000000010e00780c */ /* 0x004fce0003f45270 */
[----:B------:R-:W1:Y:S08]  /*1190*/  LDC R12, c[0x0][0xb20] ;  /* 0x0002c800ff0c7b82 */ /* 0x000e700000000800 */
[----:B------:R-:W2:Y:S01]  /*11a0*/  LDC.64 R2, c[0x0][0xb28] ;  /* 0x0002ca00ff027b82 */ /* 0x000ea20000000a00 */
[----:B----4-:R-:W-:-:S04]  /*11b0*/  IMAD.HI.U32 R15, R16, R5, RZ ;  /* 0x00000005100f7227 */ /* 0x010fc800078e00ff */
[----:B------:R-:W-:-:S04]  /*11c0*/  IMAD.HI.U32 R5, R20, R5, RZ ;  /* 0x0000000514057227 */ /* 0x000fc800078e00ff */
[----:B---3--:R-:W-:-:S04]  /*11d0*/  IMAD.HI.U32 R18, R13, R6, RZ ;  /* 0x000000060d127227 */ /* 0x008fc800078e00ff */
[C---:B------:R-:W-:Y:S01]  /*11e0*/  IMAD.HI.U32 R22, R11.reuse, R6, RZ ;  /* 0x000000060b167227 */ /* 0x040fe200078e00ff */
[-C--:B------:R-:W-:Y:S02]  /*11f0*/  @P2 SHF.R.U32.HI R13, RZ, R7.reuse, R18 ;  /* 0x00000007ff0d2219 */ /* 0x080fe40000011612 */
[-C--:B-1----:R-:W-:Y:S02]  /*1200*/  @P1 SHF.R.U32.HI R16, RZ, R12.reuse, R15 ;  /* 0x0000000cff101219 */ /* 0x082fe4000001160f */
[----:B------:R-:W-:Y:S02]  /*1210*/  SHF.R.U32.HI R5, RZ, R12, R5 ;  /* 0x0000000cff057219 */ /* 0x000fe40000011605 */
[----:B------:R-:W-:Y:S02]  /*1220*/  SHF.R.U32.HI R22, RZ, R7, R22 ;  /* 0x00000007ff167219 */ /* 0x000fe40000011616 */
[----:B------:R-:W-:Y:S01]  /*1230*/  SEL R5, R20, R5, !P1 ;  /* 0x0000000514057207 */ /* 0x000fe20004800000 */
[----:B--2---:R-:W-:Y:S01]  /*1240*/  IMAD.HI.U32 R18, R16, R2, RZ ;  /* 0x0000000210127227 */ /* 0x004fe200078e00ff */
[----:B------:R-:W-:-:S02]  /*1250*/  SEL R21, R11, R22, !P2 ;  /* 0x000000160b157207 */ /* 0x000fc40005000000 */
[----:B------:R-:W-:Y:S01]  /*1260*/  IADD3 R7, PT, PT, -R5, RZ, RZ ;  /* 0x000000ff05077210 */ /* 0x000fe20007ffe1ff */
[----:B------:R-:W-:Y:S01]  /*1270*/  IMAD.HI.U32 R6, R13, R2, RZ ;  /* 0x000000020d067227 */ /* 0x000fe200078e00ff */
[----:B------:R-:W-:-:S03]  /*1280*/  @P0 SHF.R.U32.HI R16, RZ, R3, R18 ;  /* 0x00000003ff100219 */ /* 0x000fc60000011612 */
[----:B------:R-:W-:Y:S01]  /*1290*/  IMAD R7, R4, R7, R20 ;  /* 0x0000000704077224 */ /* 0x000fe200078e0214 */
[----:B------:R-:W-:Y:S01]  /*12a0*/  @P0 SHF.R.U32.HI R13, RZ, R3, R6 ;  /* 0x00000003ff0d0219 */ /* 0x000fe20000011606 */
[----:B------:R-:W-:-:S04]  /*12b0*/  IMAD R16, R16, R9, RZ ;  /* 0x0000000910107224 */ /* 0x000fc800078e02ff */
[----:B------:R-:W-:Y:S01]  /*12c0*/  IMAD R6, R13, R9, RZ ;  /* 0x000000090d067224 */ /* 0x000fe200078e02ff */
[----:B------:R-:W-:-:S04]  /*12d0*/  ISETP.GE.AND P1, PT, R5, R16, PT ;  /* 0x000000100500720c */ /* 0x000fc80003f26270 */
[----:B------:R-:W-:Y:S01]  /*12e0*/  ISETP.GE.OR P1, PT, R21, R6, P1 ;  /* 0x000000061500720c */ /* 0x000fe20000f26670 */
[----:B------:R-:W-:-:S05]  /*12f0*/  IMAD.HI.U32 R6, R5, R2, RZ ;  /* 0x0000000205067227 */ /* 0x000fca00078e00ff */
[----:B------:R-:W-:-:S04]  /*1300*/  SHF.R.U32.HI R6, RZ, R3, R6 ;  /* 0x00000003ff067219 */ /* 0x000fc80000011606 */
[----:B------:R-:W-:-:S03]  /*1310*/  SEL R6, R5, R6, !P0 ;  /* 0x0000000605067207 */ /* 0x000fc60004000000 */
[----:B------:R-:W-:Y:S01]  /*1320*/  @!P1 IMAD.HI.U32 R12, R21, R2, RZ ;  /* 0x00000002150c9227 */ /* 0x000fe200078e00ff */
[----:B------:R-:W-:-:S04]  /*1330*/  IADD3 R2, PT, PT, -R6, RZ, RZ ;  /* 0x000000ff06027210 */ /* 0x000fc80007ffe1ff */
[----:B------:R-:W-:Y:S01]  /*1340*/  @!P1 SHF.R.U32.HI R12, RZ, R3, R12 ;  /* 0x00000003ff0c9219 */ /* 0x000fe2000001160c */
[----:B------:R-:W-:-:S03]  /*1350*/  IMAD R2, R9, R2, R5 ;  /* 0x0000000209027224 */ /* 0x000fc600078e0205 */
[----:B------:R-:W-:-:S05]  /*1360*/  @!P1 SEL R3, R21, R12, !P0 ;  /* 0x0000000c15039207 */ /* 0x000fca0004000000 */
[--C-:B------:R-:W-:Y:S02]  /*1370*/  @!P1 IMAD.IADD R6, R6, 0x1, -R3.reuse ;  /* 0x0000000106069824 */ /* 0x100fe400078e0a03 */
[----:B------:R-:W-:Y:S01]  /*1380*/  @!P1 IMAD R3, R2, R13, R3 ;  /* 0x0000000d02039224 */ /* 0x000fe200078e0203 */
[----:B------:R-:W-:Y:S01]  /*1390*/  IADD3 R2, PT, PT, -R21, RZ, RZ ;  /* 0x000000ff15027210 */ /* 0x000fe20007ffe1ff */
[----:B------:R-:W-:Y:S02]  /*13a0*/  @!P1 IMAD R5, R6, R9, R21 ;  /* 0x0000000906059224 */ /* 0x000fe400078e0215 */
[----:B------:R-:W-:Y:S02]  /*13b0*/  @!P1 IMAD.MOV.U32 R21, RZ, RZ, R3 ;  /* 0x000000ffff159224 */ /* 0x000fe400078e0003 */
[----:B------:R-:W-:Y:S02]  /*13c0*/  IMAD R2, R14, R2, R11 ;  /* 0x000000020e027224 */ /* 0x000fe400078e020b */
[----:B------:R-:W-:-:S02]  /*13d0*/  IMAD R20, R5, R4, R7 ;  /* 0x0000000405147224 */ /* 0x000fc400078e0207 */
[----:B------:R-:W-:Y:S02]  /*13e0*/  IMAD R21, R21, R14, R2 ;  /* 0x0000000e15157224 */ /* 0x000fe400078e0202 */
.L_x_18:
[----:B------:R-:W-:Y:S05]  /*13f0*/  BRA.U UP3, `(.L_x_19) ;  /* 0x0000000103407547 */ /* 0x000fea000b800000 */
[----:B------:R-:W1:Y:S08]  /*1400*/  LDC.64 R4, c[0x0][0xb10] ;  /* 0x0002c400ff047b82 */ /* 0x000e700000000a00 */
[----:B------:R-:W2:Y:S08]  /*1410*/  LDC.64 R2, c[0x0][0xb18] ;  /* 0x0002c600ff027b82 */ /* 0x000eb00000000a00 */
[----:B------:R-:W3:Y:S08]  /*1420*/  LDC R6, c[0x0][0xb20] ;  /* 0x0002c800ff067b82 */ /* 0x000ef00000000800 */
[----:B------:R-:W4:Y:S01]  /*1430*/  LDC R12, c[0x0][0xb0c] ;  /* 0x0002c300ff0c7b82 */ /* 0x000f220000000800 */
[----:B-1----:R-:W-:-:S05]  /*1440*/  IMAD.HI.U32 R4, R21, R4, RZ ;  /* 0x0000000415047227 */ /* 0x002fca00078e00ff */
[----:B------:R-:W-:Y:S01]  /*1450*/  SHF.R.U32.HI R4, RZ, R5, R4 ;  /* 0x00000005ff047219 */ /* 0x000fe20000011604 */
[----:B--2---:R-:W-:Y:S01]  /*1460*/  IMAD.HI.U32 R3, R20, R3, RZ ;  /* 0x0000000314037227 */ /* 0x004fe200078e00ff */
[----:B------:R-:W-:-:S04]  /*1470*/  ISETP.NE.AND P0, PT, R2, 0x1, PT ;  /* 0x000000010200780c */ /* 0x000fc80003f05270 */
[----:B---3--:R-:W-:-:S04]  /*1480*/  SHF.R.U32.HI R3, RZ, R6, R3 ;  /* 0x00000006ff037219 */ /* 0x008fc80000011603 */
[----:B------:R-:W-:Y:S02]  /*1490*/  SEL R3, R20, R3, !P0 ;  /* 0x0000000314037207 */ /* 0x000fe40004000000 */
[----:B----4-:R-:W-:-:S04]  /*14a0*/  ISETP.NE.AND P1, PT, R12, 0x1, PT ;  /* 0x000000010c00780c */ /* 0x010fc80003f25270 */
[----:B------:R-:W-:-:S05]  /*14b0*/  SEL R6, R21, R4, !P1 ;  /* 0x0000000415067207 */ /* 0x000fca0004800000 */
[----:B------:R-:W-:Y:S02]  /*14c0*/  IMAD.IADD R4, R3, 0x1, -R6 ;  /* 0x0000000103047824 */ /* 0x000fe400078e0a06 */
[----:B------:R-:W-:Y:S02]  /*14d0*/  IMAD.IADD R3, R6, 0x1, -R3 ;  /* 0x0000000106037824 */ /* 0x000fe400078e0a03 */
[----:B------:R-:W-:Y:S02]  /*14e0*/  IMAD R21, R4, R12, R21 ;  /* 0x0000000c04157224 */ /* 0x000fe400078e0215 */
[----:B------:R-:W-:Y:S02]  /*14f0*/  IMAD R20, R3, R2, R20 ;  /* 0x0000000203147224 */ /* 0x000fe400078e0214 */
.L_x_19:
[----:B------:R-:W-:Y:S05]  /*1500*/  BRA.U !UP1, `(.L_x_20) ;  /* 0x00000001090c7547 */ /* 0x000fea000b800000 */
[----:B------:R-:W-:Y:S01]  /*1510*/  UCGABAR_WAIT ;  /* 0x0000000000007dc7 */ /* 0x000fe20008000000 */
[----:B------:R-:W-:Y:S01]  /*1520*/  CCTL.IVALL ;  /* 0x00000000ff00798f */ /* 0x000fe20002000000 */
[----:B------:R-:W-:Y:S05]  /*1530*/  BRA `(.L_x_21) ;  /* 0x0000000000047947 */ /* 0x000fea0003800000 */
.L_x_20:
[----:B------:R-:W-:Y:S06]  /*1540*/  BAR.SYNC.DEFER_BLOCKING 0x0 ;  /* 0x0000000000007b1d */ /* 0x000fec0000010000 */
.L_x_21:
[----:B------:R-:W-:Y:S05]  /*1550*/  BRA.U UP2, `(.L_x_22) ;  /* 0x0000001102dc7547 */ /* 0x000fea000b800000 */
[----:B------:R-:W1:Y:S01]  /*1560*/  LDCU UR4, c[0x0][0x38c] ;  /* 0x00007180ff0477ac */ /* 0x000e620008000800 */
[----:B------:R-:W2:Y:S01]  /*1570*/  LDC R9, c[0x0][0x370] ;  /* 0x0000dc00ff097b82 */ /* 0x000ea20000000800 */
[----:B------:R-:W-:Y:S01]  /*1580*/  IMAD.SHL.U32 R16, R11, 0x40, RZ ;  /* 0x000000400b107824 */ /* 0x000fe200078e00ff */
[----:B------:R-:W-:Y:S01]  /*1590*/  PLOP3.LUT P1, PT, PT, PT, UP5, 0x80, 0x8 ;  /* 0x000000000008781c */ /* 0x000fe20003f2f058 */
[----:B------:R-:W-:Y:S01]  /*15a0*/  HFMA2 R12, -RZ, RZ, 0, 0 ;  /* 0x00000000ff0c7431 */ /* 0x000fe200000001ff */
[----:B------:R-:W-:Y:S01]  /*15b0*/  UISETP.NE.AND UP1, UPT, UR10, URZ, UPT ;  /* 0x000000ff0a00728c */ /* 0x000fe2000bf25270 */
[----:B------:R-:W-:Y:S01]  /*15c0*/  ISETP.NE.AND P4, PT, R10, RZ, P5 ;  /* 0x000000ff0a00720c */ /* 0x000fe20002f85270 */
[----:B------:R-:W-:Y:S01]  /*15d0*/  IMAD.MOV.U32 R15, RZ, RZ, 0x1 ;  /* 0x00000001ff0f7424 */ /* 0x000fe200078e00ff */
[----:B------:R-:W-:Y:S01]  /*15e0*/  PLOP3.LUT P1, PT, P1, PT, PT, 0x8, 0x80 ;  /* 0x000000000080781c */ /* 0x000fe20000f2e170 */
[----:B------:R-:W3:Y:S01]  /*15f0*/  LDC R0, c[0x0][0x374] ;  /* 0x0000dd00ff007b82 */ /* 0x000ee20000000800 */
[----:B------:R-:W-:Y:S01]  /*1600*/  IMAD.MOV.U32 R14, RZ, RZ, RZ ;  /* 0x000000ffff0e7224 */ /* 0x000fe200078e00ff */
[----:B------:R-:W-:Y:S01]  /*1610*/  MOV R8, 0x1 ;  /* 0x0000000100087802 */ /* 0x000fe20000000f00 */
[----:B------:R-:W-:Y:S01]  /*1620*/  IMAD.MOV.U32 R10, RZ, RZ, RZ ;  /* 0x000000ffff0a7224 */ /* 0x000fe200078e00ff */
[----:B------:R-:W-:Y:S01]  /*1630*/  LOP3.LUT R16, R16, 0x40, RZ, 0xc0, !PT ;  /* 0x0000004010107812 */ /* 0x000fe200078ec0ff */
[----:B------:R-:W4:Y:S01]  /*1640*/  LDCU.64 UR14, c[0x0][0x348] ;  /* 0x00006900ff0e77ac */ /* 0x000f220008000a00 */
[----:B-1----:R-:W-:-:S02]  /*1650*/  UIADD3 UR5, UPT, UPT, UR4, 0x3f, URZ ;  /* 0x0000003f04057890 */ /* 0x002fc4000fffe0ff */
[----:B------:R-:W-:Y:S02]  /*1660*/  USEL UR22, UR6, 0x2, UP1 ;  /* 0x0000000206167887 */ /* 0x000fe40008800000 */
[----:B------:R-:W-:Y:S01]  /*1670*/  USHF.R.S32.HI UR7, URZ, 0x1f, UR5 ;  /* 0x0000001fff077899 */ /* 0x000fe20008011405 */
[----:B------:R-:W-:-:S03]  /*1680*/  UMOV UR23, URZ ;  /* 0x000000ff00177c82 */ /* 0x000fc60008000000 */
[----:B------:R-:W-:Y:S02]  /*1690*/  ULEA.HI UR7, UR7, UR5, URZ, 0x6 ;  /* 0x0000000507077291 */ /* 0x000fe4000f8f30ff */
[----:B------:R-:W-:Y:S02]  /*16a0*/  UIADD3 UR5, UPT, UPT, UR4, -0x1, URZ ;  /* 0xffffffff04057890 */ /* 0x000fe4000fffe0ff */
[----:B------:R-:W-:Y:S02]  /*16b0*/  USHF.R.S32.HI UR7, URZ, 0x6, UR7 ;  /* 0x00000006ff077899 */ /* 0x000fe40008011407 */
[----:B------:R-:W-:Y:S02]  /*16c0*/  UISETP.GE.U32.AND UP2, UPT, UR5, -0x7f, UPT ;  /* 0xffffff810500788c */ /* 0x000fe4000bf46070 */
[----:B------:R-:W-:Y:S02]  /*16d0*/  UISETP.LT.U32.AND UP0, UPT, UR7, 0x3, UPT ;  /* 0x000000030700788c */ /* 0x000fe4000bf01070 */
[----:B------:R-:W-:-:S02]  /*16e0*/  UIADD3 UR4, UPT, UPT, UR4, 0x7e, URZ ;  /* 0x0000007e04047890 */ /* 0x000fc4000fffe0ff */
[----:B------:R-:W-:-:S04]  /*16f0*/  USEL UR5, UR7, 0x3, UP0 ;  /* 0x0000000307057887 */ /* 0x000fc80008000000 */
[----:B------:R-:W-:Y:S02]  /*1700*/  UIADD3 UR21, UPT, UPT, UR5, -0x1, URZ ;  /* 0xffffffff05157890 */ /* 0x000fe4000fffe0ff */
[----:B------:R-:W-:Y:S02]  /*1710*/  @UP2 UIADD3 UR21, UPT, UPT, UR5, URZ, URZ ;  /* 0x000000ff05152290 */ /* 0x000fe4000fffe0ff */
[----:B------:R-:W-:Y:S02]  /*1720*/  UIADD3 UR29, UPT, UPT, UR7, -UR5, URZ ;  /* 0x80000005071d7290 */ /* 0x000fe4000fffe0ff */
[----:B------:R-:W-:Y:S02]  /*1730*/  UIADD3 UR13, UPT, UPT, UR21, 0x1, URZ ;  /* 0x00000001150d7890 */ /* 0x000fe4000fffe0ff */
[----:B--2-4-:R-:W-:-:S12]  /*1740*/  UIADD3 UR21, UPT, UPT, -UR21, URZ, URZ ;  /* 0x000000ff15157290 */ /* 0x014fd8000fffe1ff */
.L_x_42:
[----:B------:R-:W-:Y:S01]  /*1750*/  UISETP.NE.AND UP0, UPT, UR37, URZ, UPT ;  /* 0x000000ff2500728c */ /* 0x000fe2000bf05270 */
[----:B------:R-:W1:Y:S08]  /*1760*/  S2UR UR37, SR_CgaCtaId ;  /* 0x00000000002579c3 */ /* 0x000e700000008800 */
[----:B------:R-:W-:Y:S05]  /*1770*/  BRA.U UP0, `(.L_x_23) ;  /* 0x0000000100347547 */ /* 0x000fea000b800000 */
[----:B------:R-:W2:Y:S01]  /*1780*/  S2R R2, SR_CgaCtaId ;  /* 0x0000000000027919 */ /* 0x000ea20000008800 */
[----:B------:R-:W-:-:S04]  /*1790*/  MOV R3, 0x400 ;  /* 0x0000040000037802 */ /* 0x000fc80000000f00 */
[----:B--2---:R-:W-:Y:S02]  /*17a0*/  LEA R3, R2, R3, 0x18 ;  /* 0x0000000302037211 */ /* 0x004fe400078ec0ff */
[----:B------:R-:W-:-:S03]  /*17b0*/  SHF.L.U32 R2, R8, 0x1f, RZ ;  /* 0x0000001f08027819 */ /* 0x000fc600000006ff */
[----:B------:R-:W-:-:S04]  /*17c0*/  IMAD R3, R10, 0x8, R3 ;  /* 0x000000080a037824 */ /* 0x000fc800078e0203 */
[----:B------:R-:W2:Y:S02]  /*17d0*/  SYNCS.PHASECHK.TRANS64.TRYWAIT P0, [R3+URZ+0xf0], R2 ;  /* 0x0000f002030075a7 */ /* 0x000ea400080011ff */
[----:B--2---:R-:W-:Y:S05]  /*17e0*/  @!P0 BRA `(.L_x_24) ;  /* 0x00000074007c8947 */ /* 0x004fea0003800000 */
.L_x_148:
[----:B------:R-:W-:Y:S01]  /*17f0*/  VIADD R10, R10, 0x1 ;  /* 0x000000010a0a7836 */ /* 0x000fe20000000000 */
[----:B------:R2:W-:Y:S04]  /*1800*/  SYNCS.ARRIVE.TRANS64.A1T0 RZ, [R3+URZ+0xe0], RZ ;  /* 0x0000e0ff03ff79a7 */ /* 0x0005e800081000ff */
[----:B------:R-:W-:-:S04]  /*1810*/  ISETP.NE.AND P0, PT, R10, 0x2, PT ;  /* 0x000000020a00780c */ /* 0x000fc80003f05270 */
[----:B------:R-:W-:Y:S02]  /*1820*/  SEL R10, R10, RZ, P0 ;  /* 0x000000ff0a0a7207 */ /* 0x000fe40000000000 */
[----:B--2---:R-:W-:-:S04]  /*1830*/  SEL R3, RZ, 0x1, P0 ;  /* 0x00000001ff037807 */ /* 0x004fc80000000000 */
[----:B------:R-:W-:-:S07]  /*1840*/  LOP3.LUT R8, R8, R3, RZ, 0x3c, !PT ;  /* 0x0000000308087212 */ /* 0x000fce00078e3cff */
.L_x_23:
[----:B------:R-:W-:Y:S01]  /*1850*/  UMOV UR6, 0x400 ;  /* 0x0000040000067882 */ /* 0x000fe20000000000 */
[----:B------:R-:W-:Y:S01]  /*1860*/  LEA.HI R3, R21, R21, RZ, 0x1 ;  /* 0x0000001515037211 */ /* 0x000fe200078f08ff */
[----:B-1----:R-:W-:Y:S01]  /*1870*/  ULEA UR6, UR37, UR6, 0x18 ;  /* 0x0000000625067291 */ /* 0x002fe2000f8ec0ff */
[----:B------:R-:W-:Y:S01]  /*1880*/  SHF.L.U32 R2, R15, 0x1f, RZ ;  /* 0x0000001f0f027819 */ /* 0x000fe200000006ff */
[----:B------:R-:W-:Y:S01]  /*1890*/  UISETP.GE.U32.AND UP0, UPT, UR4, 0x7f, UPT ;  /* 0x0000007f0400788c */ /* 0x000fe2000bf06070 */
[C---:B------:R-:W-:Y:S01]  /*18a0*/  R2UR UR9, R16.reuse ;  /* 0x00000000100972ca */ /* 0x040fe200000e0000 */
[----:B------:R-:W-:Y:S01]  /*18b0*/  ULEA UR8, UR23, UR6, 0x3 ;  /* 0x0000000617087291 */ /* 0x000fe2000f8e18ff */
[----:B------:R-:W-:Y:S01]  /*18c0*/  IMAD.SHL.U32 R3, R3, 0x40, RZ ;  /* 0x0000004003037824 */ /* 0x000fe200078e00ff */
[----:B------:R-:W-:Y:S01]  /*18d0*/  R2UR UR19, R16 ;  /* 0x00000000101372ca */ /* 0x000fe200000e0000 */
[----:B------:R-:W-:-:S03]  /*18e0*/  UMOV UR30, URZ ;  /* 0x000000ff001e7c82 */ /* 0x000fc60008000000 */
[----:B------:R-:W-:-:S03]  /*18f0*/  R2UR UR35, R3 ;  /* 0x00000000032372ca */ /* 0x000fc600000e0000 */
[----:B------:R1:W2:Y:S01]  /*1900*/  SYNCS.PHASECHK.TRANS64.TRYWAIT P0, [UR8+0x18], R2 ;  /* 0x00001802ff0075a7 */ /* 0x0002a20008001108 */
[----:B------:R-:W-:-:S09]  /*1910*/  R2UR UR8, R20 ;  /* 0x00000000140872ca */ /* 0x000fd200000e0000 */
[----:B------:R-:W-:-:S04]  /*1920*/  ULOP3.LUT UR35, UR9, 0xffffff80, UR35, 0xf8, !UPT ;  /* 0xffffff8009237892 */ /* 0x000fc8000f8ef823 */
[----:B------:R-:W-:Y:S01]  /*1930*/  ULEA UR19, UR8, UR19, 0x7 ;  /* 0x0000001308137291 */ /* 0x000fe2000f8e38ff */
[----:B------:R-:W-:Y:S11]  /*1940*/  BRA.U !UP0, `(.L_x_25) ;  /* 0x0000000108ec7547 */ /* 0x000ff6000b800000 */
[----:B------:R-:W-:Y:S01]  /*1950*/  UMOV UR31, UR21 ;  /* 0x00000015001f7c82 */ /* 0x000fe20008000000 */
[----:B------:R-:W-:Y:S01]  /*1960*/  UMOV UR44, UR23 ;  /* 0x00000017002c7c82 */ /* 0x000fe20008000000 */
[----:B------:R-:W-:-:S05]  /*1970*/  UMOV UR26, 0x20 ;  /* 0x00000020001a7882 */ /* 0x000fca0000000000 */
.L_x_31:
[----:B------:R-:W-:Y:S01]  /*1980*/  ULEA UR33, UR44, UR6, 0x3 ;  /* 0x000000062c217291 */ /* 0x000fe2000f8e18ff */
[----:B------:R-:W-:Y:S01]  /*1990*/  @P5 MOV R3, 0x10000 ;  /* 0x0001000000035802 */ /* 0x000fe20000000f00 */
[----:B-12---:R-:W-:Y:S10]  /*19a0*/  @P0 BRA `(.L_x_26) ;  /* 0x00000000000c0947 */ /* 0x006ff40003800000 */
[----:B------:R-:W-:-:S04]  /*19b0*/  SHF.L.U32 R5, R15, 0x1f, RZ ;  /* 0x0000001f0f057819 */ /* 0x000fc800000006ff */
[----:B------:R-:W2:Y:S02]  /*19c0*/  SYNCS.PHASECHK.TRANS64.TRYWAIT P0, [UR33+0x18], R5 ;  /* 0x00001805ff0075a7 */ /* 0x000ea40008001121 */
[----:B--2---:R-:W-:Y:S05]  /*19d0*/  @!P0 BRA `(.L_x_27) ;  /* 0x0000007400148947 */ /* 0x004fea0003800000 */
.L_x_26:
[----:B------:R2:W-:Y:S01]  /*19e0*/  @P5 SYNCS.ARRIVE.TRANS64 RZ, [UR33], R3 ;  /* 0x00000003ffff59a7 */ /* 0x0005e20008000021 */
[----:B------:R-:W-:Y:S02]  /*19f0*/  ULOP3.LUT UR8, UR22, 0x2, URZ, 0xfc, !UPT ;  /* 0x0000000216087892 */ /* 0x000fe4000f8efcff */
[----:B------:R-:W-:Y:S02]  /*1a00*/  UIADD3 UR31, UPT, UPT, UR31, 0x1, URZ ;  /* 0x000000011f1f7890 */ /* 0x000fe4000fffe0ff */
[----:B------:R-:W-:Y:S02]  /*1a10*/  UISETP.NE.AND UP0, UPT, UR8, 0x2, UPT ;  /* 0x000000020800788c */ /* 0x000fe4000bf05270 */
[----:B------:R-:W-:-:S07]  /*1a20*/  UISETP.NE.AND UP2, UPT, UR31, 0x1, UPT ;  /* 0x000000011f00788c */ /* 0x000fce000bf45270 */
[----:B------:R-:W-:Y:S05]  /*1a30*/  BRA.U UP0, `(.L_x_28) ;  /* 0x0000000100047547 */ /* 0x000fea000b800000 */
[----:B------:R-:W-:Y:S05]  /*1a40*/  BPT.TRAP 0x1 ;  /* 0x000000040000795c */ /* 0x000fea0000300000 */
.L_x_28:
[----:B------:R-:W-:Y:S04]  /*1a50*/  BSSY.RECONVERGENT B0, `(.L_x_29) ;  /* 0x0000003000007945 */ /* 0x000fe80003800200 */
[----:B------:R-:W-:Y:S05]  /*1a60*/  @!P4 BRA `(.L_x_30) ;  /* 0x000000000004c947 */ /* 0x000fea0003800000 */
[----:B------:R-:W-:Y:S05]  /*1a70*/  BPT.TRAP 0x1 ;  /* 0x000000040000795c */ /* 0x000fea0000300000 */
.L_x_30:
[----:B------:R-:W-:Y:S05]  /*1a80*/  BSYNC.RECONVERGENT B0 ;  /* 0x0000000000007941 */ /* 0x000fea0003800200 */
.L_x_29:
[----:B------:R-:W-:Y:S02]  /*1a90*/  UIADD3 UR23, UPT, UPT, UR44, 0x1, URZ ;  /* 0x000000012c177890 */ /* 0x000fe4000fffe0ff */
[----:B------:R-:W-:Y:S02]  /*1aa0*/  UIADD3 UR42, UP1, UPT, UR14, 0x80, URZ ;  /* 0x000000800e2a7890 */ /* 0x000fe4000ff3e0ff */
[----:B------:R-:W-:Y:S02]  /*1ab0*/  UISETP.NE.AND UP0, UPT, UR23, 0x3, UPT ;  /* 0x000000031700788c */ /* 0x000fe4000bf05270 */
[----:B------:R-:W-:Y:S02]  /*1ac0*/  UIADD3 UR34, UPT, UPT, UR26, -0x20, URZ ;  /* 0xffffffe01a227890 */ /* 0x000fe4000fffe0ff */
[----:B------:R-:W-:Y:S02]  /*1ad0*/  USEL UR9, URZ, 0x1, UP0 ;  /* 0x00000001ff097887 */ /* 0x000fe40008000000 */
[----:B------:R-:W-:-:S02]  /*1ae0*/  USEL UR23, UR23, URZ, UP0 ;  /* 0x000000ff17177287 */ /* 0x000fc40008000000 */
[----:B------:R-:W-:Y:S02]  /*1af0*/  UIADD3 UR40, UP0, UPT, UR14, 0x180, URZ ;  /* 0x000001800e287890 */ /* 0x000fe4000ff1e0ff */
[----:B------:R-:W-:Y:S01]  /*1b00*/  ULEA UR8, UR23, UR6, 0x3 ;  /* 0x0000000617087291 */ /* 0x000fe2000f8e18ff */
[----:B------:R-:W-:Y:S01]  /*1b10*/  LOP3.LUT R15, R15, UR9, RZ, 0x3c, !PT ;  /* 0x000000090f0f7c12 */ /* 0x000fe2000f8e3cff */
[----:B------:R-:W-:Y:S02]  /*1b20*/  ULOP3.LUT UR33, UR33, 0xfefffff8, URZ, 0xc0, !UPT ;  /* 0xfefffff821217892 */ /* 0x000fe4000f8ec0ff */
[----:B------:R-:W-:Y:S01]  /*1b30*/  UIADD3.X UR43, UPT, UPT, URZ, UR15, URZ, UP1, !UPT ;  /* 0x0000000fff2b7290 */ /* 0x000fe20008ffe4ff */
[----:B-1----:R-:W-:Y:S01]  /*1b40*/  SHF.L.U32 R2, R15, 0x1f, RZ ;  /* 0x0000001f0f027819 */ /* 0x002fe200000006ff */
[----:B------:R-:W-:Y:S01]  /*1b50*/  UIADD3.X UR41, UPT, UPT, URZ, UR15, URZ, UP0, !UPT ;  /* 0x0000000fff297290 */ /* 0x000fe200087fe4ff */
[----:B------:R-:W-:Y:S02]  /*1b60*/  UMOV UR38, 0x0 ;  /* 0x0000000000267882 */ /* 0x000fe40000000000 */
[----:B------:R4:W1:Y:S01]  /*1b70*/  SYNCS.PHASECHK.TRANS64.TRYWAIT P0, [UR8+0x18], R2 ;  /* 0x00001802ff0075a7 */ /* 0x0008620008001108 */
[----:B------:R-:W-:Y:S01]  /*1b80*/  ULEA UR8, UR44, UR6, 0xe ;  /* 0x000000062c087291 */ /* 0x000fe2000f8e70ff */
[----:B------:R-:W-:Y:S01]  /*1b90*/  UMOV UR39, 0x10000000 ;  /* 0x1000000000277882 */ /* 0x000fe20000000000 */
[----:B------:R-:W-:-:S02]  /*1ba0*/  UMOV UR27, UR35 ;  /* 0x00000023001b7c82 */ /* 0x000fc40008000000 */
[----:B------:R-:W-:Y:S02]  /*1bb0*/  UIADD3 UR32, UPT, UPT, UR8, 0x8400, URZ ;  /* 0x0000840008207890 */ /* 0x000fe4000fffe0ff */
[----:B------:R-:W-:Y:S02]  /*1bc0*/  UIADD3 UR24, UPT, UPT, UR8, 0xa400, URZ ;  /* 0x0000a40008187890 */ /* 0x000fe4000fffe0ff */
[----:B------:R-:W-:Y:S02]  /*1bd0*/  UIADD3 UR16, UPT, UPT, UR8, 0x14400, URZ ;  /* 0x0001440008107890 */ /* 0x000fe4000fffe0ff */
[----:B------:R-:W-:Y:S01]  /*1be0*/  UIADD3 UR8, UPT, UPT, UR8, 0x16400, URZ ;  /* 0x0001640008087890 */ /* 0x000fe2000fffe0ff */
[----:B------:R-:W-:Y:S01]  /*1bf0*/  UMOV UR28, UR36 ;  /* 0x00000024001c7c82 */ /* 0x000fe20008000000 */
[----:B------:R-:W-:Y:S01]  /*1c00*/  UMOV UR25, UR33 ;  /* 0x0000002100197c82 */ /* 0x000fe20008000000 */
[----:B------:R-:W-:Y:S01]  /*1c10*/  UMOV UR20, UR36 ;  /* 0x0000002400147c82 */ /* 0x000fe20008000000 */
[----:B------:R-:W-:Y:S01]  /*1c20*/  UMOV UR17, UR33 ;  /* 0x0000002100117c82 */ /* 0x000fe20008000000 */
[----:B------:R-:W-:Y:S01]  /*1c30*/  UMOV UR18, UR34 ;  /* 0x0000002200127c82 */ /* 0x000fe20008000000 */
[----:B------:R-:W-:Y:S01]  /*1c40*/  UTMALDG.3D.2CTA [UR32], [UR42], desc[UR38] ;  /* 0x000026202a0075b4 */ /* 0x000fe20008211000 */
[----:B------:R-:W-:Y:S01]  /*1c50*/  UMOV UR10, UR26 ;  /* 0x0000001a000a7c82 */ /* 0x000fe20008000000 */
[----:B------:R-:W-:Y:S01]  /*1c60*/  UMOV UR11, UR19 ;  /* 0x00000013000b7c82 */ /* 0x000fe20008000000 */
[----:B------:R-:W-:Y:S01]  /*1c70*/  UMOV UR12, UR36 ;  /* 0x00000024000c7c82 */ /* 0x000fe20008000000 */
[----:B------:R-:W-:Y:S01]  /*1c80*/  UMOV UR9, UR33 ;  /* 0x0000002100097c82 */ /* 0x000fe20008000000 */
[----:B------:R-:W-:Y:S01]  /*1c90*/  UMOV UR30, UR13 ;  /* 0x0000000d001e7c82 */ /* 0x000fe20008000000 */
[----:B------:R-:W-:Y:S01]  /*1ca0*/  UMOV UR44, UR23 ;  /* 0x00000017002c7c82 */ /* 0x000fe20008000000 */
[----:B------:R2:W-:Y:S01]  /*1cb0*/  UTMALDG.3D.2CTA [UR24], [UR42], desc[UR38] ;  /* 0x000026182a0075b4 */ /* 0x0005e20008211000 */
[----:B------:R4:W-:Y:S01]  /*1cc0*/  UTMALDG.3D.2CTA [UR16], [UR40], desc[UR38] ;  /* 0x00002610280075b4 */ /* 0x0009e20008211000 */
[----:B------:R4:W-:Y:S01]  /*1cd0*/  UTMALDG.3D.2CTA [UR8], [UR40], desc[UR38] ;  /* 0x00002608280075b4 */ /* 0x0009e20008211000 */
[----:B--2---:R-:W-:Y:S01]  /*1ce0*/  UIADD3 UR26, UPT, UPT, UR26, 0x40, URZ ;  /* 0x000000401a1a7890 */ /* 0x004fe2000fffe0ff */
[----:B----4-:R-:W-:Y:S11]  /*1cf0*/  BRA.U UP2, `(.L_x_31) ;  /* 0xfffffffd02207547 */ /* 0x010ff6000b83ffff */
.L_x_25:
[----:B------:R-:W-:Y:S01]  /*1d00*/  ULEA UR8, UR23, UR6, 0x3 ;  /* 0x0000000617087291 */ /* 0x000fe2000f8e18ff */
[----:B-1----:R-:W-:Y:S01]  /*1d10*/  SHF.L.U32 R2, R15, 0x1f, RZ ;  /* 0x0000001f0f027819 */ /* 0x002fe200000006ff */
[----:B------:R-:W-:Y:S01]  /*1d20*/  @!P1 SYNCS.ARRIVE.TRANS64.A1T0 RZ, [UR6+0x78], RZ ;  /* 0x000078ffffff99a7 */ /* 0x000fe20008100006 */
[----:B------:R-:W-:-:S06]  /*1d30*/  UISETP.GT.AND UP0, UPT, UR7, UR5, UPT ;  /* 0x000000050700728c */ /* 0x000fcc000bf04270 */
[----:B--2---:R1:W2:Y:S03]  /*1d40*/  SYNCS.PHASECHK.TRANS64.TRYWAIT P0, [UR8+0x18], R2 ;  /* 0x00001802ff0075a7 */ /* 0x0042a60008001108 */
[----:B------:R-:W-:Y:S05]  /*1d50*/  BRA.U !UP0, `(.L_x_32) ;  /* 0x0000000108e47547 */ /* 0x000fea000b800000 */
[----:B------:R-:W-:Y:S01]  /*1d60*/  UIADD3 UR31, UPT, UPT, UR29, UR30, URZ ;  /* 0x0000001e1d1f7290 */ /* 0x000fe2000fffe0ff */
[----:B------:R-:W-:-:S11]  /*1d70*/  UMOV UR44, UR23 ;  /* 0x00000017002c7c82 */ /* 0x000fd60008000000 */
.L_x_38:
[----:B------:R-:W-:Y:S01]  /*1d80*/  ULEA UR33, UR44, UR6, 0x3 ;  /* 0x000000062c217291 */ /* 0x000fe2000f8e18ff */
[----:B--2---:R-:W-:Y:S01]  /*1d90*/  @P5 MOV R3, 0x10000 ;  /* 0x0001000000035802 */ /* 0x004fe20000000f00 */
[----:B-12---:R-:W-:Y:S10]  /*1da0*/  @P0 BRA `(.L_x_33) ;  /* 0x00000000000c0947 */ /* 0x006ff40003800000 */
[----:B------:R-:W-:-:S04]  /*1db0*/  SHF.L.U32 R5, R15, 0x1f, RZ ;  /* 0x0000001f0f057819 */ /* 0x000fc800000006ff */
[----:B------:R-:W2:Y:S02]  /*1dc0*/  SYNCS.PHASECHK.TRANS64.TRYWAIT P0, [UR33+0x18], R5 ;  /* 0x00001805ff0075a7 */ /* 0x000ea40008001121 */
[----:B--2---:R-:W-:Y:S05]  /*1dd0*/  @!P0 BRA `(.L_x_34) ;  /* 0x00000070002c8947 */ /* 0x004fea0003800000 */
.L_x_33:
[----:B------:R2:W-:Y:S01]  /*1de0*/  @P5 SYNCS.ARRIVE.TRANS64 RZ, [UR33], R3 ;  /* 0x00000003ffff59a7 */ /* 0x0005e20008000021 */
[----:B------:R-:W-:-:S04]  /*1df0*/  ULOP3.LUT UR8, UR22, 0x2, URZ, 0xfc, !UPT ;  /* 0x0000000216087892 */ /* 0x000fc8000f8efcff */
[----:B------:R-:W-:-:S09]  /*1e00*/  UISETP.NE.AND UP0, UPT, UR8, 0x2, UPT ;  /* 0x000000020800788c */ /* 0x000fd2000bf05270 */
[----:B------:R-:W-:Y:S05]  /*1e10*/  BRA.U UP0, `(.L_x_35) ;  /* 0x0000000100047547 */ /* 0x000fea000b800000 */
[----:B------:R-:W-:Y:S05]  /*1e20*/  BPT.TRAP 0x1 ;  /* 0x000000040000795c */ /* 0x000fea0000300000 */
.L_x_35:
[----:B------:R-:W-:Y:S04]  /*1e30*/  BSSY.RECONVERGENT B0, `(.L_x_36) ;  /* 0x0000003000007945 */ /* 0x000fe80003800200 */
[----:B------:R-:W-:Y:S05]  /*1e40*/  @!P4 BRA `(.L_x_37) ;  /* 0x000000000004c947 */ /* 0x000fea0003800000 */
[----:B------:R-:W-:Y:S05]  /*1e50*/  BPT.TRAP 0x1 ;  /* 0x000000040000795c */ /* 0x000fea0000300000 */
.L_x_37:
[----:B------:R-:W-:Y:S05]  /*1e60*/  BSYNC.RECONVERGENT B0 ;  /* 0x0000000000007941 */ /* 0x000fea0003800200 */
.L_x_36:
[----:B------:R-:W-:Y:S02]  /*1e70*/  UIADD3 UR23, UPT, UPT, UR44, 0x1, URZ ;  /* 0x000000012c177890 */ /* 0x000fe4000fffe0ff */
[----:B------:R-:W-:Y:S02]  /*1e80*/  UIADD3 UR42, UP1, UPT, UR14, 0x80, URZ ;  /* 0x000000800e2a7890 */ /* 0x000fe4000ff3e0ff */
[----:B------:R-:W-:Y:S02]  /*1e90*/  UISETP.NE.AND UP0, UPT, UR23, 0x3, UPT ;  /* 0x000000031700788c */ /* 0x000fe4000bf05270 */
[----:B------:R-:W-:Y:S02]  /*1ea0*/  USHF.L.U32 UR34, UR30, 0x6, URZ ;  /* 0x000000061e227899 */ /* 0x000fe400080006ff */
        /* <DEDUP_REMOVED lines=8> */
[----:B------:R-:W-:Y:S02]  /*1f30*/  UIADD3 UR26, UPT, UPT, UR34, 0x20, URZ ;  /* 0x00000020221a7890 */ /* 0x000fe4000fffe0ff */
[----:B------:R-:W-:Y:S01]  /*1f40*/  UIADD3.X UR41, UPT, UPT, URZ, UR15, URZ, UP0, !UPT ;  /* 0x0000000fff297290 */ /* 0x000fe200087fe4ff */
[----:B------:R4:W1:Y:S01]  /*1f50*/  SYNCS.PHASECHK.TRANS64.TRYWAIT P0, [UR8+0x18], R2 ;  /* 0x00001802ff0075a7 */ /* 0x0008620008001108 */
[----:B------:R-:W-:Y:S01]  /*1f60*/  ULEA UR8, UR44, UR6, 0xe ;  /* 0x000000062c087291 */ /* 0x000fe2000f8e70ff */
[----:B------:R-:W-:Y:S01]  /*1f70*/  UMOV UR38, 0x0 ;  /* 0x0000000000267882 */ /* 0x000fe20000000000 */
[----:B------:R-:W-:-:S02]  /*1f80*/  UMOV UR39, 0x10000000 ;  /* 0x1000000000277882 */ /* 0x000fc40000000000 */
        /* <DEDUP_REMOVED lines=9> */
[----:B------:R-:W-:Y:S01]  /*2020*/  UMOV UR18, UR34 ;  /* 0x0000002200127c82 */ /* 0x000fe20008000000 */
[----:B------:R4:W-:Y:S01]  /*2030*/  UTMALDG.3D.2CTA [UR32], [UR42], desc[UR38] ;  /* 0x000026202a0075b4 */ /* 0x0009e20008211000 */
[----:B------:R-:W-:Y:S01]  /*2040*/  UMOV UR11, UR19 ;  /* 0x00000013000b7c82 */ /* 0x000fe20008000000 */
[----:B------:R-:W-:Y:S01]  /*2050*/  UMOV UR12, UR36 ;  /* 0x00000024000c7c82 */ /* 0x000fe20008000000 */
[----:B------:R-:W-:Y:S01]  /*2060*/  UMOV UR9, UR33 ;  /* 0x0000002100097c82 */ /* 0x000fe20008000000 */
[----:B------:R-:W-:Y:S01]  /*2070*/  UMOV UR10, UR26 ;  /* 0x0000001a000a7c82 */ /* 0x000fe20008000000 */
[----:B------:R-:W-:Y:S01]  /*2080*/  UIADD3 UR30, UPT, UPT, UR30, 0x1, URZ ;  /* 0x000000011e1e7890 */ /* 0x000fe2000fffe0ff */
[----:B------:R-:W-:Y:S01]  /*2090*/  UMOV UR44, UR23 ;  /* 0x00000017002c7c82 */ /* 0x000fe20008000000 */
[----:B------:R4:W-:Y:S02]  /*20a0*/  UTMALDG.3D.2CTA [UR24], [UR42], desc[UR38] ;  /* 0x000026182a0075b4 */ /* 0x0009e40008211000 */
[----:B------:R-:W-:Y:S01]  /*20b0*/  UISETP.NE.AND UP0, UPT, UR30, UR31, UPT ;  /* 0x0000001f1e00728c */ /* 0x000fe2000bf05270 */
[----:B------:R4:W-:Y:S01]  /*20c0*/  UTMALDG.3D.2CTA [UR16], [UR40], desc[UR38] ;  /* 0x00002610280075b4 */ /* 0x0009e20008211000 */
[----:B------:R4:W-:Y:S07]  /*20d0*/  UTMALDG.3D.2CTA [UR8], [UR40], desc[UR38] ;  /* 0x00002608280075b4 */ /* 0x0009ee0008211000 */
[----:B----4-:R-:W-:Y:S05]  /*20e0*/  BRA.U UP0, `(.L_x_38) ;  /* 0xfffffffd00247547 */ /* 0x010fea000b83ffff */
.L_x_32:
[----:B-1----:R-:W-:Y:S01]  /*20f0*/  LEA R2, R14, UR6, 0x3 ;  /* 0x000000060e027c11 */ /* 0x002fe2000f8e18ff */
[----:B------:R-:W-:Y:S01]  /*2100*/  NOP ;  /* 0x0000000000007918 */ /* 0x000fe20000000000 */
[----:B--2---:R-:W-:Y:S02]  /*2110*/  SHF.L.U32 R3, R12, 0x1f, RZ ;  /* 0x0000001f0c037819 */ /* 0x004fe400000006ff */
[----:B------:R-:W-:Y:S02]  /*2120*/  LEA R4, R14, UR6, 0x4 ;  /* 0x000000060e047c11 */ /* 0x000fe4000f8e20ff */
[----:B------:R-:W1:Y:S02]  /*2130*/  SYNCS.PHASECHK.TRANS64.TRYWAIT P0, [R2+URZ+0x80], R3 ;  /* 0x00008003020075a7 */ /* 0x000e6400080011ff */
[----:B-1----:R-:W-:Y:S05]  /*2140*/  @!P0 BRA `(.L_x_39) ;  /* 0x0000006c00688947 */ /* 0x002fea0003800000 */
.L_x_151:
[----:B------:R-:W2:Y:S01]  /*2150*/  LDS.128 R4, [R4+0x110] ;  /* 0x0001100004047984 */ /* 0x000ea20000000c00 */
[----:B------:R-:W-:Y:S01]  /*2160*/  ISETP.GE.AND P0, PT, R26, 0x1, PT ;  /* 0x000000011a00780c */ /* 0x000fe20003f06270 */
[----:B-1----:R-:W-:Y:S01]  /*2170*/  VIADD R2, R2, 0x90 ;  /* 0x0000009002027836 */ /* 0x002fe20000000000 */
[----:B------:R-:W-:Y:S01]  /*2180*/  @!PT LDS RZ, [RZ] ;  /* 0x00000000fffff984 */ /* 0x000fe20000000800 */
[----:B------:R-:W-:Y:S01]  /*2190*/  @!PT LDS RZ, [RZ] ;  /* 0x00000000fffff984 */ /* 0x000fe20000000800 */
[----:B------:R-:W-:Y:S01]  /*21a0*/  @!PT LDS RZ, [RZ] ;  /* 0x00000000fffff984 */ /* 0x000fe20000000800 */
[----:B------:R-:W-:Y:S01]  /*21b0*/  @!PT LDS RZ, [RZ] ;  /* 0x00000000fffff984 */ /* 0x000fe20000000800 */
[----:B------:R1:W-:Y:S06]  /*21c0*/  MEMBAR.ALL.CTA ;  /* 0x0000000000007992 */ /* 0x0003ec0000008000 */
[----:B-1----:R-:W1:Y:S01]  /*21d0*/  FENCE.VIEW.ASYNC.S ;  /* 0x00000000000073c6 */ /* 0x002e620000000000 */
[----:B------:R-:W-:-:S04]  /*21e0*/  PRMT R2, RZ, 0x654, R2 ;  /* 0x00000654ff027816 */ /* 0x000fc80000000002 */
[----:B-1----:R1:W-:Y:S01]  /*21f0*/  SYNCS.ARRIVE.TRANS64.RED.A1T0 RZ, [R2+URZ], RZ ;  /* 0x000000ff02ff79a7 */ /* 0x0023e200081004ff */
[----:B--2---:R-:W-:-:S13]  /*2200*/  LOP3.LUT P2, RZ, R6, 0x1, RZ, 0xc0, !PT ;  /* 0x0000000106ff7812 */ /* 0x004fda000784c0ff */
[----:B------:R-:W-:Y:S01]  /*2210*/  @P2 SHF.R.U32.HI R3, RZ, 0x10, R5 ;  /* 0x00000010ff032819 */ /* 0x000fe20000011605 */
[----:B------:R-:W-:Y:S01]  /*2220*/  VOTEU.ANY UP0, P2 ;  /* 0x0000000000ff7886 */ /* 0x000fe20001000100 */
[----:B------:R-:W-:Y:S02]  /*2230*/  @P2 MOV R13, R4 ;  /* 0x00000004000d2202 */ /* 0x000fe40000000f00 */
[----:B------:R-:W-:Y:S02]  /*2240*/  @P2 R2UR.BROADCAST UR8, R3 ;  /* 0x00000000030822ca */ /* 0x000fe400008e0000 */
[----:B------:R-:W-:-:S11]  /*2250*/  @P2 LOP3.LUT R11, R5, 0xffff, RZ, 0xc0, !PT ;  /* 0x0000ffff050b2812 */ /* 0x000fd600078ec0ff */
[----:B------:R-:W-:Y:S01]  /*2260*/  @UP0 UMOV UR36, UR8 ;  /* 0x0000000800240c82 */ /* 0x000fe20008000000 */
[----:B-1----:R-:W-:Y:S05]  /*2270*/  @!P0 BRA `(.L_x_40) ;  /* 0x0000000000b88947 */ /* 0x002fea0003800000 */
[----:B------:R-:W3:Y:S01]  /*2280*/  LDC.64 R4, c[0x0][0xb18] ;  /* 0x0002c600ff047b82 */ /* 0x000ee20000000a00 */
[----:B------:R-:W-:-:S07]  /*2290*/  ISETP.NE.AND P3, PT, R26, 0x1, PT ;  /* 0x000000011a00780c */ /* 0x000fce0003f65270 */
[----:B------:R-:W1:Y:S08]  /*22a0*/  LDC.64 R6, c[0x0][0xb10] ;  /* 0x0002c400ff067b82 */ /* 0x000e700000000a00 */
[----:B------:R-:W2:Y:S08]  /*22b0*/  LDC R17, c[0x0][0xb20] ;  /* 0x0002c800ff117b82 */ /* 0x000eb00000000800 */
[----:B------:R-:W4:Y:S01]  /*22c0*/  LDC R18, c[0x0][0xb0c] ;  /* 0x0002c300ff127b82 */ /* 0x000f220000000800 */
[----:B---3--:R-:W-:Y:S01]  /*22d0*/  IMAD.HI.U32 R22, R0, R5, RZ ;  /* 0x0000000500167227 */ /* 0x008fe200078e00ff */
[----:B------:R-:W-:-:S06]  /*22e0*/  ISETP.NE.AND P0, PT, R4, 0x1, PT ;  /* 0x000000010400780c */ /* 0x000fcc0003f05270 */
[----:B------:R-:W3:Y:S01]  /*22f0*/  LDC.64 R2, c[0x0][0xb28] ;  /* 0x0002ca00ff027b82 */ /* 0x000ee20000000a00 */
[----:B-1----:R-:W-:-:S04]  /*2300*/  IMAD.HI.U32 R20, R9, R6, RZ ;  /* 0x0000000609147227 */ /* 0x002fc800078e00ff */
[----:B------:R-:W-:Y:S01]  /*2310*/  IMAD.HI.U32 R24, R13, R6, RZ ;  /* 0x000000060d187227 */ /* 0x000fe200078e00ff */
[----:B------:R-:W-:Y:S02]  /*2320*/  SHF.R.U32.HI R20, RZ, R7, R20 ;  /* 0x00000007ff147219 */ /* 0x000fe40000011614 */
[----:B--2---:R-:W-:Y:S01]  /*2330*/  SHF.R.U32.HI R19, RZ, R17, R22 ;  /* 0x00000011ff137219 */ /* 0x004fe20000011616 */
[----:B------:R-:W-:Y:S01]  /*2340*/  IMAD.HI.U32 R22, R11, R5, RZ ;  /* 0x000000050b167227 */ /* 0x000fe200078e00ff */
[----:B------:R-:W-:Y:S02]  /*2350*/  SHF.R.U32.HI R24, RZ, R7, R24 ;  /* 0x00000007ff187219 */ /* 0x000fe40000011618 */
[----:B------:R-:W-:Y:S02]  /*2360*/  SEL R19, R0, R19, !P0 ;  /* 0x0000001300137207 */ /* 0x000fe40004000000 */
[----:B------:R-:W-:Y:S02]  /*2370*/  SHF.R.U32.HI R22, RZ, R17, R22 ;  /* 0x00000011ff167219 */ /* 0x000fe40000011616 */
[----:B----4-:R-:W-:-:S02]  /*2380*/  ISETP.NE.AND P1, PT, R18, 0x1, PT ;  /* 0x000000011200780c */ /* 0x010fc40003f25270 */
[----:B------:R-:W-:Y:S02]  /*2390*/  SEL R5, R11, R22, !P0 ;  /* 0x000000160b057207 */ /* 0x000fe40004000000 */
[----:B------:R-:W-:Y:S02]  /*23a0*/  SEL R21, R9, R20, !P1 ;  /* 0x0000001409157207 */ /* 0x000fe40004800000 */
[----:B------:R-:W-:Y:S01]  /*23b0*/  SEL R7, R13, R24, !P1 ;  /* 0x000000180d077207 */ /* 0x000fe20004800000 */
[----:B---3--:R-:W-:Y:S01]  /*23c0*/  IMAD.HI.U32 R20, R19, R2, RZ ;  /* 0x0000000213147227 */ /* 0x008fe200078e00ff */
[----:B------:R-:W-:-:S03]  /*23d0*/  IADD3 R17, PT, PT, -R5, RZ, RZ ;  /* 0x000000ff05117210 */ /* 0x000fc60007ffe1ff */
        /* <DEDUP_REMOVED lines=11> */
[----:B------:R-:W-:-:S04]  /*2490*/  @!P0 IMAD.HI.U32 R20, R7, R2, RZ ;  /* 0x0000000207148227 */ /* 0x000fc800078e00ff */
[----:B------:R-:W-:Y:S01]  /*24a0*/  IMAD.MOV R2, RZ, RZ, -R6 ;  /* 0x000000ffff027224 */ /* 0x000fe200078e0a06 */
[----:B------:R-:W-:-:S03]  /*24b0*/  @!P0 SHF.R.U32.HI R20, RZ, R3, R20 ;  /* 0x00000003ff148219 */ /* 0x000fc60000011614 */
[----:B------:R-:W-:Y:S01]  /*24c0*/  IMAD R2, R26, R2, R5 ;  /* 0x000000021a027224 */ /* 0x000fe200078e0205 */
        /* <DEDUP_REMOVED lines=9> */
.L_x_40:
[----:B------:R-:W1:Y:S02]  /*2560*/  LDCU UR8, c[0x0][0xb30] ;  /* 0x00016600ff0877ac */ /* 0x000e640008000800 */
[----:B-1----:R-:W-:-:S09]  /*2570*/  UISETP.NE.AND UP0, UPT, UR8, 0x1, UPT ;  /* 0x000000010800788c */ /* 0x002fd2000bf05270 */
[----:B------:R-:W-:Y:S05]  /*2580*/  BRA.U UP0, `(.L_x_41) ;  /* 0x0000000100407547 */ /* 0x000fea000b800000 */
[----:B------:R-:W1:Y:S08]  /*2590*/  LDC.64 R4, c[0x0][0xb10] ;  /* 0x0002c400ff047b82 */ /* 0x000e700000000a00 */
[----:B------:R-:W2:Y:S08]  /*25a0*/  LDC.64 R2, c[0x0][0xb18] ;  /* 0x0002c600ff027b82 */ /* 0x000eb00000000a00 */
[----:B------:R-:W4:Y:S08]  /*25b0*/  LDC R6, c[0x0][0xb20] ;  /* 0x0002c800ff067b82 */ /* 0x000f300000000800 */
[----:B------:R-:W3:Y:S01]  /*25c0*/  LDC R18, c[0x0][0xb0c] ;  /* 0x0002c300ff127b82 */ /* 0x000ee20000000800 */
[----:B-1----:R-:W-:-:S05]  /*25d0*/  IMAD.HI.U32 R4, R13, R4, RZ ;  /* 0x000000040d047227 */ /* 0x002fca00078e00ff */
[----:B------:R-:W-:Y:S01]  /*25e0*/  SHF.R.U32.HI R4, RZ, R5, R4 ;  /* 0x00000005ff047219 */ /* 0x000fe20000011604 */
[----:B--2---:R-:W-:Y:S01]  /*25f0*/  IMAD.HI.U32 R3, R11, R3, RZ ;  /* 0x000000030b037227 */ /* 0x004fe200078e00ff */
[----:B------:R-:W-:-:S04]  /*2600*/  ISETP.NE.AND P0, PT, R2, 0x1, PT ;  /* 0x000000010200780c */ /* 0x000fc80003f05270 */
[----:B----4-:R-:W-:-:S04]  /*2610*/  SHF.R.U32.HI R6, RZ, R6, R3 ;  /* 0x00000006ff067219 */ /* 0x010fc80000011603 */
[----:B------:R-:W-:Y:S02]  /*2620*/  SEL R3, R11, R6, !P0 ;  /* 0x000000060b037207 */ /* 0x000fe40004000000 */
[----:B---3--:R-:W-:-:S04]  /*2630*/  ISETP.NE.AND P1, PT, R18, 0x1, PT ;  /* 0x000000011200780c */ /* 0x008fc80003f25270 */
[----:B------:R-:W-:-:S05]  /*2640*/  SEL R4, R13, R4, !P1 ;  /* 0x000000040d047207 */ /* 0x000fca0004800000 */
[----:B------:R-:W-:Y:S02]  /*2650*/  IMAD.IADD R5, R3, 0x1, -R4 ;  /* 0x0000000103057824 */ /* 0x000fe400078e0a04 */
[----:B------:R-:W-:Y:S02]  /*2660*/  IMAD.IADD R3, R4, 0x1, -R3 ;  /* 0x0000000104037824 */ /* 0x000fe400078e0a03 */
[----:B------:R-:W-:Y:S02]  /*2670*/  IMAD R13, R5, R18, R13 ;  /* 0x00000012050d7224 */ /* 0x000fe400078e020d */
[----:B------:R-:W-:-:S07]  /*2680*/  IMAD R11, R3, R2, R11 ;  /* 0x00000002030b7224 */ /* 0x000fce00078e020b */
.L_x_41:
[----:B------:R-:W-:Y:S01]  /*2690*/  VIADD R14, R14, 0x1 ;  /* 0x000000010e0e7836 */ /* 0x000fe20000000000 */
[----:B------:R-:W-:Y:S01]  /*26a0*/  PLOP3.LUT P1, PT, PT, PT, PT, 0x80, 0x8 ;  /* 0x000000000008781c */ /* 0x000fe20003f2f070 */
[----:B------:R-:W-:Y:S02]  /*26b0*/  IMAD.IADD R21, R13, 0x1, R68 ;  /* 0x000000010d157824 */ /* 0x000fe400078e0244 */
[----:B------:R-:W-:Y:S01]  /*26c0*/  IMAD.IADD R20, R11, 0x1, R66 ;  /* 0x000000010b147824 */ /* 0x000fe200078e0242 */
[----:B------:R-:W-:-:S04]  /*26d0*/  ISETP.NE.AND P0, PT, R14, 0x2, PT ;  /* 0x000000020e00780c */ /* 0x000fc80003f05270 */
[----:B------:R-:W-:Y:S02]  /*26e0*/  SEL R3, RZ, 0x1, P0 ;  /* 0x00000001ff037807 */ /* 0x000fe40000000000 */
[----:B------:R-:W-:Y:S02]  /*26f0*/  SEL R14, R14, RZ, P0 ;  /* 0x000000ff0e0e7207 */ /* 0x000fe40000000000 */
[----:B------:R-:W-:Y:S01]  /*2700*/  LOP3.LUT R12, R12, R3, RZ, 0x3c, !PT ;  /* 0x000000030c0c7212 */ /* 0x000fe200078e3cff */
[----:B------:R-:W-:Y:S06]  /*2710*/  @P2 BRA `(.L_x_42) ;  /* 0xfffffff0000c2947 */ /* 0x000fec000383ffff */
[----:B------:R-:W-:Y:S01]  /*2720*/  UIADD3 UR6, UPT, UPT, UR6, 0x18, URZ ;  /* 0x0000001806067890 */ /* 0x000fe2000fffe0ff */
[----:B------:R-:W-:-:S03]  /*2730*/  SHF.L.U32 R3, R15, 0x1f, RZ ;  /* 0x0000001f0f037819 */ /* 0x000fc600000006ff */
[----:B------:R-:W-:-:S09]  /*2740*/  ULEA UR4, UR23, UR6, 0x3 ;  /* 0x0000000617047291 */ /* 0x000fd2000f8e18ff */
[----:B------:R-:W1:Y:S02]  /*2750*/  SYNCS.PHASECHK.TRANS64.TRYWAIT P0, [UR4], R3 ;  /* 0x00000003ff0075a7 */ /* 0x000e640008001104 */
[----:B-1----:R-:W-:Y:S05]  /*2760*/  @!P0 BRA `(.L_x_43) ;  /* 0x0000006400f48947 */ /* 0x002fea0003800000 */
.L_x_153:
[----:B------:R-:W-:-:S04]  /*2770*/  UIADD3 UR5, UPT, UPT, UR23, 0x1, URZ ;  /* 0x0000000117057890 */ /* 0x000fc8000fffe0ff */
[----:B------:R-:W-:-:S04]  /*2780*/  UISETP.NE.AND UP0, UPT, UR5, 0x3, UPT ;  /* 0x000000030500788c */ /* 0x000fc8000bf05270 */
[----:B------:R-:W-:Y:S02]  /*2790*/  USEL UR7, URZ, 0x1, UP0 ;  /* 0x00000001ff077887 */ /* 0x000fe40008000000 */
[----:B------:R-:W-:-:S04]  /*27a0*/  USEL UR5, UR5, URZ, UP0 ;  /* 0x000000ff05057287 */ /* 0x000fc80008000000 */
[----:B------:R-:W-:Y:S01]  /*27b0*/  ULEA UR4, UR5, UR6, 0x3 ;  /* 0x0000000605047291 */ /* 0x000fe2000f8e18ff */
[----:B------:R-:W-:-:S04]  /*27c0*/  LOP3.LUT R15, R15, UR7, RZ, 0x3c, !PT ;  /* 0x000000070f0f7c12 */ /* 0x000fc8000f8e3cff */
[----:B-1----:R-:W-:-:S04]  /*27d0*/  SHF.L.U32 R3, R15, 0x1f, RZ ;  /* 0x0000001f0f037819 */ /* 0x002fc800000006ff */
[----:B------:R-:W1:Y:S02]  /*27e0*/  SYNCS.PHASECHK.TRANS64.TRYWAIT P0, [UR4], R3 ;  /* 0x00000003ff0075a7 */ /* 0x000e640008001104 */
[----:B-1----:R-:W-:Y:S05]  /*27f0*/  @!P0 BRA `(.L_x_44) ;  /* 0x0000006400e88947 */ /* 0x002fea0003800000 */
.L_x_155:
[----:B------:R-:W-:-:S04]  /*2800*/  UIADD3 UR5, UPT, UPT, UR5, 0x1, URZ ;  /* 0x0000000105057890 */ /* 0x000fc8000fffe0ff */
[----:B------:R-:W-:-:S04]  /*2810*/  UISETP.NE.AND UP0, UPT, UR5, 0x3, UPT ;  /* 0x000000030500788c */ /* 0x000fc8000bf05270 */
[----:B------:R-:W-:Y:S02]  /*2820*/  USEL UR4, URZ, 0x1, UP0 ;  /* 0x00000001ff047887 */ /* 0x000fe40008000000 */
[----:B------:R-:W-:-:S04]  /*2830*/  USEL UR5, UR5, URZ, UP0 ;  /* 0x000000ff05057287 */ /* 0x000fc80008000000 */
[----:B------:R-:W-:Y:S01]  /*2840*/  ULEA UR5, UR5, UR6, 0x3 ;  /* 0x0000000605057291 */ /* 0x000fe2000f8e18ff */
[----:B-1----:R-:W-:-:S04]  /*2850*/  LOP3.LUT R3, R15, UR4, RZ, 0x3c, !PT ;  /* 0x000000040f037c12 */ /* 0x002fc8000f8e3cff */
[----:B------:R-:W-:Y:S01]  /*2860*/  SHF.L.U32 R3, R3, 0x1f, RZ ;  /* 0x0000001f03037819 */ /* 0x000fe200000006ff */
[----:B---3--:R-:W-:-:S07]  /*2870*/  IMAD.U32 R0, RZ, RZ, UR5 ;  /* 0x00000005ff007e24 */ /* 0x008fce000f8e00ff */
.L_x_45:
[----:B-1----:R1:W2:Y:S02]  /*2880*/  SYNCS.PHASECHK.TRANS64.TRYWAIT P0, [R0+URZ], R3 ;  /* 0x00000003000075a7 */ /* 0x0022a400080011ff */
[----:B--2---:R-:W-:Y:S05]  /*2890*/  @!P0 NANOSLEEP.SYNCS 0x989680 ;  /* 0x009896800000895d */ /* 0x004fea0003900000 */
[----:B------:R-:W2:Y:S02]  /*28a0*/  @!P0 SYNCS.PHASECHK.TRANS64 P0, [R0+URZ], R3 ;  /* 0x00000003000085a7 */ /* 0x000ea400080010ff */
[----:B--2---:R-:W-:Y:S05]  /*28b0*/  @P0 EXIT ;  /* 0x000000000000094d */ /* 0x004fea0003800000 */
[----:B------:R-:W-:Y:S05]  /*28c0*/  BRA `(.L_x_45) ;  /* 0xfffffffc00ec7947 */ /* 0x000fea000383ffff */
.L_x_22:
[----:B------:R-:W-:-:S04]  /*28d0*/  UISETP.NE.AND UP1, UPT, UR37, URZ, UPT ;  /* 0x000000ff2500728c */ /* 0x000fc8000bf25270 */
[----:B------:R-:W-:-:S09]  /*28e0*/  UISETP.NE.OR UP1, UPT, UR10, 0x1, UP1 ;  /* 0x000000010a00788c */ /* 0x000fd20008f25670 */
[----:B------:R-:W-:Y:S05]  /*28f0*/  BRA.U UP1, `(.L_x_46) ;  /* 0x00000005014c7547 */ /* 0x000fea000b800000 */
[----:B------:R-:W-:Y:S01]  /*2900*/  HFMA2 R11, -RZ, RZ, 0, 0 ;  /* 0x00000000ff0b7431 */ /* 0x000fe200000001ff */
[----:B------:R-:W-:Y:S01]  /*2910*/  ISETP.GE.U32.AND P2, PT, R10, 0x2, PT ;  /* 0x000000020a00780c */ /* 0x000fe20003f46070 */
[----:B------:R-:W-:Y:S01]  /*2920*/  IMAD.MOV.U32 R12, RZ, RZ, 0x1 ;  /* 0x00000001ff0c7424 */ /* 0x000fe200078e00ff */
[----:B------:R-:W-:Y:S01]  /*2930*/  CS2R R8, SRZ ;  /* 0x0000000000087805 */ /* 0x000fe2000001ff00 */
[----:B------:R-:W-:Y:S01]  /*2940*/  IMAD.MOV.U32 R3, RZ, RZ, RZ ;  /* 0x000000ffff037224 */ /* 0x000fe200078e00ff */
[----:B------:R-:W-:Y:S01]  /*2950*/  UMOV UR4, 0x400 ;  /* 0x0000040000047882 */ /* 0x000fe20000000000 */
[----:B------:R-:W-:Y:S01]  /*2960*/  UMOV UR6, URZ ;  /* 0x000000ff00067c82 */ /* 0x000fe20008000000 */
[----:B------:R-:W-:-:S12]  /*2970*/  ULEA UR37, UR37, UR4, 0x18 ;  /* 0x0000000425257291 */ /* 0x000fd8000f8ec0ff */
.L_x_50:
[----:B------:R-:W-:Y:S02]  /*2980*/  LEA R0, R3, UR37, 0x3 ;  /* 0x0000002503007c11 */ /* 0x000fe4000f8e18ff */
[----:B------:R-:W-:-:S03]  /*2990*/  SHF.L.U32 R5, R8, 0x1f, RZ ;  /* 0x0000001f08057819 */ /* 0x000fc600000006ff */
[----:B------:R-:W-:Y:S01]  /*29a0*/  VIADD R4, R0, 0xf0 ;  /* 0x000000f000047836 */ /* 0x000fe20000000000 */
[----:B------:R-:W1:Y:S02]  /*29b0*/  SYNCS.PHASECHK.TRANS64.TRYWAIT P0, [R0+URZ+0xe0], R5 ;  /* 0x0000e005000075a7 */ /* 0x000e6400080011ff */
[----:B-1----:R-:W-:Y:S05]  /*29c0*/  @!P0 BRA `(.L_x_47) ;  /* 0x00000064008c8947 */ /* 0x002fea0003800000 */
.L_x_156:
[----:B------:R-:W-:Y:S01]  /*29d0*/  ULEA UR5, UR6, UR37, 0x3 ;  /* 0x0000002506057291 */ /* 0x000fe2000f8e18ff */
[----:B------:R-:W-:Y:S01]  /*29e0*/  PRMT R4, RZ, 0x654, R4 ;  /* 0x00000654ff047816 */ /* 0x000fe20000000004 */
[----:B-1----:R-:W-:Y:S01]  /*29f0*/  @!P2 IMAD.MOV.U32 R5, RZ, RZ, 0x10 ;  /* 0x00000010ff05a424 */ /* 0x002fe200078e00ff */
[----:B------:R-:W-:Y:S01]  /*2a00*/  SHF.L.U32 R7, R12, 0x1f, RZ ;  /* 0x0000001f0c077819 */ /* 0x000fe200000006ff */
[----:B------:R-:W-:Y:S01]  /*2a10*/  UIADD3 UR4, UPT, UPT, UR5, 0x80, URZ ;  /* 0x0000008005047890 */ /* 0x000fe2000fffe0ff */
[----:B------:R1:W-:Y:S05]  /*2a20*/  SYNCS.ARRIVE.TRANS64.RED.A1T0 RZ, [R4+URZ], RZ ;  /* 0x000000ff04ff79a7 */ /* 0x0003ea00081004ff */
[----:B------:R-:W-:Y:S01]  /*2a30*/  IMAD.U32 R13, RZ, RZ, UR4 ;  /* 0x00000004ff0d7e24 */ /* 0x000fe2000f8e00ff */
[----:B------:R-:W2:Y:S04]  /*2a40*/  SYNCS.PHASECHK.TRANS64.TRYWAIT P0, [UR5+0x90], R7 ;  /* 0x00009007ff0075a7 */ /* 0x000ea80008001105 */
[----:B------:R-:W-:Y:S01]  /*2a50*/  PRMT R13, R10, 0x654, R13 ;  /* 0x000006540a0d7816 */ /* 0x000fe2000000000d */
[----:B-12---:R-:W-:Y:S06]  /*2a60*/  @!P0 BRA `(.L_x_48) ;  /* 0x0000006400788947 */ /* 0x006fec0003800000 */
.L_x_158:
[----:B------:R-:W-:Y:S01]  /*2a70*/  ULEA UR4, UR6, UR37, 0x4 ;  /* 0x0000002506047291 */ /* 0x000fe2000f8e20ff */
[----:B------:R-:W-:Y:S01]  /*2a80*/  SEL R2, R13, R2, !P2 ;  /* 0x000000020d027207 */ /* 0x000fe20005000000 */
[----:B------:R-:W-:Y:S01]  /*2a90*/  UIADD3 UR5, UPT, UPT, UR5, 0x80, URZ ;  /* 0x0000008005057890 */ /* 0x000fe2000fffe0ff */
[----:B-1----:R-:W-:Y:S01]  /*2aa0*/  LEA R0, R11, UR37, 0x3 ;  /* 0x000000250b007c11 */ /* 0x002fe2000f8e18ff */
[----:B------:R-:W-:Y:S01]  /*2ab0*/  UIADD3 UR4, UPT, UPT, UR4, 0x110, URZ ;  /* 0x0000011004047890 */ /* 0x000fe2000fffe0ff */
[----:B------:R1:W-:Y:S01]  /*2ac0*/  @!P2 SYNCS.ARRIVE.TRANS64.RED RZ, [R2+URZ], R5 ;  /* 0x0000000502ffa9a7 */ /* 0x0003e200080004ff */
[----:B------:R-:W-:Y:S01]  /*2ad0*/  UIADD3 UR6, UPT, UPT, UR6, 0x1, URZ ;  /* 0x0000000106067890 */ /* 0x000fe2000fffe0ff */
[----:B------:R-:W-:-:S03]  /*2ae0*/  VIADD R3, R3, 0x1 ;  /* 0x0000000103037836 */ /* 0x000fc60000000000 */
[----:B------:R-:W-:Y:S02]  /*2af0*/  UISETP.NE.AND UP0, UPT, UR6, 0x2, UPT ;  /* 0x000000020600788c */ /* 0x000fe4000bf05270 */
[----:B------:R-:W-:Y:S01]  /*2b00*/  ISETP.NE.AND P0, PT, R3, 0x2, PT ;  /* 0x000000020300780c */ /* 0x000fe20003f05270 */
[----:B------:R-:W-:Y:S06]  /*2b10*/  UGETNEXTWORKID.BROADCAST [UR4], [UR5] ;  /* 0x00000000040073ca */ /* 0x000fec0008000100 */
[----:B------:R-:W-:Y:S02]  /*2b20*/  USEL UR4, URZ, 0x1, UP0 ;  /* 0x00000001ff047887 */ /* 0x000fe40008000000 */
[----:B------:R-:W-:-:S04]  /*2b30*/  USEL UR6, UR6, URZ, UP0 ;  /* 0x000000ff06067287 */ /* 0x000fc80008000000 */
[----:B------:R-:W-:Y:S02]  /*2b40*/  LOP3.LUT R12, R12, UR4, RZ, 0x3c, !PT ;  /* 0x000000040c0c7c12 */ /* 0x000fe4000f8e3cff */
[----:B-1----:R-:W-:-:S04]  /*2b50*/  SHF.L.U32 R5, R9, 0x1f, RZ ;  /* 0x0000001f09057819 */ /* 0x002fc800000006ff */
[----:B------:R-:W1:Y:S02]  /*2b60*/  SYNCS.PHASECHK.TRANS64.TRYWAIT P1, [R0+URZ+0x80], R5 ;  /* 0x00008005000075a7 */ /* 0x000e6400080211ff */
[----:B-1----:R-:W-:Y:S05]  /*2b70*/  @!P1 BRA `(.L_x_49) ;  /* 0x00000064004c9947 */ /* 0x002fea0003800000 */
.L_x_159:
[----:B------:R-:W-:Y:S01]  /*2b80*/  LEA R4, R11, UR37, 0x4 ;  /* 0x000000250b047c11 */ /* 0x000fe2000f8e20ff */
[----:B-1----:R-:W-:Y:S01]  /*2b90*/  VIADD R0, R0, 0x90 ;  /* 0x0000009000007836 */ /* 0x002fe20000000000 */
[----:B------:R-:W-:Y:S01]  /*2ba0*/  SEL R3, R3, RZ, P0 ;  /* 0x000000ff03037207 */ /* 0x000fe20000000000 */
[----:B------:R-:W-:-:S03]  /*2bb0*/  VIADD R11, R11, 0x1 ;  /* 0x000000010b0b7836 */ /* 0x000fc60000000000 */
[----:B------:R-:W1:Y:S01]  /*2bc0*/  LDS.128 R4, [R4+0x110] ;  /* 0x0001100004047984 */ /* 0x000e620000000c00 */
[----:B------:R-:W-:Y:S02]  /*2bd0*/  PRMT R0, RZ, 0x654, R0 ;  /* 0x00000654ff007816 */ /* 0x000fe40000000000 */
[C---:B------:R-:W-:Y:S01]  /*2be0*/  ISETP.NE.AND P1, PT, R11.reuse, 0x2, PT ;  /* 0x000000020b00780c */ /* 0x040fe20003f25270 */
[----:B------:R-:W-:Y:S01]  /*2bf0*/  @!PT LDS RZ, [RZ] ;  /* 0x00000000fffff984 */ /* 0x000fe20000000800 */
[----:B------:R-:W-:Y:S01]  /*2c00*/  @!PT LDS RZ, [RZ] ;  /* 0x00000000fffff984 */ /* 0x000fe20000000800 */
[----:B------:R-:W-:Y:S01]  /*2c10*/  @!PT LDS RZ, [RZ] ;  /* 0x00000000fffff984 */ /* 0x000fe20000000800 */
[----:B------:R-:W-:Y:S01]  /*2c20*/  @!PT LDS RZ, [RZ] ;  /* 0x00000000fffff984 */ /* 0x000fe20000000800 */
[----:B------:R2:W-:Y:S06]  /*2c30*/  MEMBAR.ALL.CTA ;  /* 0x0000000000007992 */ /* 0x0005ec0000008000 */
[----:B--2---:R-:W2:Y:S01]  /*2c40*/  FENCE.VIEW.ASYNC.S ;  /* 0x00000000000073c6 */ /* 0x004ea20000000000 */
[----:B------:R-:W-:Y:S01]  /*2c50*/  SEL R11, R11, RZ, P1 ;  /* 0x000000ff0b0b7207 */ /* 0x000fe20000800000 */
[----:B--2---:R2:W-:Y:S01]  /*2c60*/  SYNCS.ARRIVE.TRANS64.RED.A1T0 RZ, [R0+URZ], RZ ;  /* 0x000000ff00ff79a7 */ /* 0x0045e200081004ff */
[----:B-1----:R-:W-:-:S02]  /*2c70*/  LOP3.LUT P3, RZ, R6, 0x1, RZ, 0xc0, !PT ;  /* 0x0000000106ff7812 */ /* 0x002fc4000786c0ff */
[----:B------:R-:W-:-:S04]  /*2c80*/  SEL R5, RZ, 0x1, P0 ;  /* 0x00000001ff057807 */ /* 0x000fc80000000000 */
[----:B------:R-:W-:Y:S02]  /*2c90*/  LOP3.LUT R8, R8, R5, RZ, 0x3c, !PT ;  /* 0x0000000508087212 */ /* 0x000fe400078e3cff */
[----:B--2---:R-:W-:-:S04]  /*2ca0*/  SEL R0, RZ, 0x1, P1 ;  /* 0x00000001ff007807 */ /* 0x004fc80000800000 */
[----:B------:R-:W-:Y:S01]  /*2cb0*/  LOP3.LUT R9, R9, R0, RZ, 0x3c, !PT ;  /* 0x0000000009097212 */ /* 0x000fe200078e3cff */
[----:B------:R-:W-:Y:S06]  /*2cc0*/  @P3 BRA `(.L_x_50) ;  /* 0xfffffffc002c3947 */ /* 0x000fec000383ffff */
[----:B------:R-:W-:Y:S01]  /*2cd0*/  ULEA UR5, UR6, UR37, 0x3 ;  /* 0x0000002506057291 */ /* 0x000fe2000f8e18ff */
[----:B------:R-:W-:-:S08]  /*2ce0*/  SHF.L.U32 R3, R12, 0x1f, RZ ;  /* 0x0000001f0c037819 */ /* 0x000fd000000006ff */
[----:B------:R-:W1:Y:S02]  /*2cf0*/  SYNCS.PHASECHK.TRANS64 P0, [UR5+0x90], R3 ;  /* 0x00009003ff0075a7 */ /* 0x000e640008001005 */
[----:B-1----:R-:W-:Y:S05]  /*2d00*/  @P0 BRA `(.L_x_51) ;  /* 0x0000000000080947 */ /* 0x002fea0003800000 */
[----:B------:R-:W1:Y:S02]  /*2d10*/  SYNCS.PHASECHK.TRANS64.TRYWAIT P0, [UR5+0x90], R3 ;  /* 0x00009003ff0075a7 */ /* 0x000e640008001105 */
[----:B-1----:R-:W-:Y:S05]  /*2d20*/  @!P0 BRA `(.L_x_52) ;  /* 0x0000006000f48947 */ /* 0x002fea0003800000 */
.L_x_51:
[----:B------:R-:W-:-:S04]  /*2d30*/  UIADD3 UR4, UPT, UPT, UR6, 0x1, URZ ;  /* 0x0000000106047890 */ /* 0x000fc8000fffe0ff */
[----:B------:R-:W-:-:S04]  /*2d40*/  UISETP.NE.AND UP0, UPT, UR4, 0x2, UPT ;  /* 0x000000020400788c */ /* 0x000fc8000bf05270 */
[----:B------:R-:W-:Y:S02]  /*2d50*/  USEL UR7, URZ, 0x1, UP0 ;  /* 0x00000001ff077887 */ /* 0x000fe40008000000 */
[----:B------:R-:W-:-:S04]  /*2d60*/  USEL UR4, UR4, URZ, UP0 ;  /* 0x000000ff04047287 */ /* 0x000fc80008000000 */
[----:B------:R-:W-:Y:S01]  /*2d70*/  ULEA UR4, UR4, UR37, 0x3 ;  /* 0x0000002504047291 */ /* 0x000fe2000f8e18ff */
[----:B-1----:R-:W-:-:S04]  /*2d80*/  LOP3.LUT R3, R12, UR7, RZ, 0x3c, !PT ;  /* 0x000000070c037c12 */ /* 0x002fc8000f8e3cff */
[----:B------:R-:W-:-:S04]  /*2d90*/  SHF.L.U32 R0, R3, 0x1f, RZ ;  /* 0x0000001f03007819 */ /* 0x000fc800000006ff */
[----:B------:R-:W1:Y:S02]  /*2da0*/  SYNCS.PHASECHK.TRANS64 P0, [UR4+0x90], R0 ;  /* 0x00009000ff0075a7 */ /* 0x000e640008001004 */
[----:B-1----:R-:W-:Y:S05]  /*2db0*/  @P0 EXIT ;  /* 0x000000000000094d */ /* 0x002fea0003800000 */
[----:B------:R-:W-:Y:S02]  /*2dc0*/  SHF.L.U32 R3, R3, 0x1f, RZ ;  /* 0x0000001f03037819 */ /* 0x000fe400000006ff */
[----:B------:R-:W-:-:S07]  /*2dd0*/  MOV R0, UR4 ;  /* 0x0000000400007c02 */ /* 0x000fce0008000f00 */
.L_x_53:
[----:B-1----:R1:W2:Y:S02]  /*2de0*/  SYNCS.PHASECHK.TRANS64.TRYWAIT P0, [R0+URZ+0x90], R3 ;  /* 0x00009003000075a7 */ /* 0x0022a400080011ff */
[----:B--2---:R-:W-:Y:S05]  /*2df0*/  @!P0 NANOSLEEP.SYNCS 0x989680 ;  /* 0x009896800000895d */ /* 0x004fea0003900000 */
[----:B------:R-:W2:Y:S02]  /*2e00*/  @!P0 SYNCS.PHASECHK.TRANS64 P0, [R0+URZ+0x90], R3 ;  /* 0x00009003000085a7 */ /* 0x000ea400080010ff */
[----:B--2---:R-:W-:Y:S05]  /*2e10*/  @P0 EXIT ;  /* 0x000000000000094d */ /* 0x004fea0003800000 */
[----:B------:R-:W-:Y:S05]  /*2e20*/  BRA `(.L_x_53) ;  /* 0xfffffffc00ec7947 */ /* 0x000fea000383ffff */
.L_x_46:
[----:B------:R-:W-:Y:S05]  /*2e30*/  BRA.U UP4, `(.L_x_54) ;  /* 0x0000001504487547 */ /* 0x000fea000b800000 */
[----:B------:R-:W-:Y:S01]  /*2e40*/  UMOV UR6, 0x40 ;  /* 0x0000004000067882 */ /* 0x000fe20000000000 */
[----:B------:R-:W-:Y:S01]  /*2e50*/  NOP ;  /* 0x0000000000007918 */ /* 0x000fe20000000000 */
[----:B------:R-:W-:Y:S01]  /*2e60*/  ULEA UR6, UR37, UR6, 0x18 ;  /* 0x0000000625067291 */ /* 0x000fe2000f8ec0ff */
[----:B------:R-:W-:Y:S02]  /*2e70*/  UMOV UR7, 0x400 ;  /* 0x0000040000077882 */ /* 0x000fe40000000000 */
[----:B------:R-:W-:-:S06]  /*2e80*/  ULEA UR37, UR37, UR7, 0x18 ;  /* 0x0000000725257291 */ /* 0x000fcc000f8ec0ff */
[----:B------:R-:W1:Y:S02]  /*2e90*/  LDS.U8 R2, [UR6+0x1c] ;  /* 0x00001c06ff027984 */ /* 0x000e640008000000 */
[----:B-1----:R-:W-:-:S13]  /*2ea0*/  ISETP.NE.AND P0, PT, R2, RZ, PT ;  /* 0x000000ff0200720c */ /* 0x002fda0003f05270 */
[----:B------:R-:W-:Y:S05]  /*2eb0*/  @P0 BRA `(.L_x_55) ;  /* 0x0000000400080947 */ /* 0x000fea0003800000 */
[----:B------:R-:W-:Y:S02]  /*2ec0*/  UISETP.NE.U32.AND UP0, UPT, UR5, 0x1, UPT ;  /* 0x000000010500788c */ /* 0x000fe4000bf05070 */
[----:B------:R-:W-:-:S07]  /*2ed0*/  UIADD3 UR8, UPT, UPT, UR6, 0x8, URZ ;  /* 0x0000000806087890 */ /* 0x000fce000fffe0ff */
[----:B------:R-:W-:Y:S05]  /*2ee0*/  BRA.U !UP0, `(.L_x_56) ;  /* 0x00000001089c7547 */ /* 0x000fea000b800000 */
[----:B------:R-:W-:Y:S01]  /*2ef0*/  ELECT P0, URZ, PT ;  /* 0x0000000000ff782f */ /* 0x000fe20003800000 */
[----:B------:R-:W-:-:S12]  /*2f00*/  BSSY B0, `(.L_x_56) ;  /* 0x0000025000007945 */ /* 0x000fd80003800000 */
[----:B------:R-:W-:Y:S05]  /*2f10*/  @!P0 BRA `(.L_x_57) ;  /* 0x00000000008c8947 */ /* 0x000fea0003800000 */
[----:B------:R-:W-:-:S05]  /*2f20*/  UMOV UR7, 0x10 ;  /* 0x0000001000077882 */ /* 0x000fca0000000000 */
[----:B------:R-:W-:Y:S04]  /*2f30*/  DEPBAR.LE SB1, 0x36 ;  /* 0x00009d800000791a */ /* 0x000fe80000000000 */
[----:B------:R-:W1:Y:S02]  /*2f40*/  UTCATOMSWS.2CTA.FIND_AND_SET.ALIGN UP1, UR7, UR7 ;  /* 0x00000007000775e3 */ /* 0x000e640008220800 */
[----:B-1----:R-:W-:Y:S01]  /*2f50*/  MOV R11, UR7 ;  /* 0x00000007000b7c02 */ /* 0x002fe20008000f00 */
[----:B------:R-:W-:Y:S06]  /*2f60*/  BRA.U UP1, `(.L_x_58) ;  /* 0x0000000101187547 */ /* 0x000fec000b800000 */
.L_x_59:
[----:B------:R-:W-:Y:S05]  /*2f70*/  NANOSLEEP 0x64 ;  /* 0x000000640000795d */ /* 0x000fea0003800000 */
[----:B------:R-:W-:-:S05]  /*2f80*/  UMOV UR7, 0x10 ;  /* 0x0000001000077882 */ /* 0x000fca0000000000 */
[----:B------:R-:W-:Y:S04]  /*2f90*/  DEPBAR.LE SB1, 0x36 ;  /* 0x00009d800000791a */ /* 0x000fe80000000000 */
[----:B------:R-:W1:Y:S02]  /*2fa0*/  UTCATOMSWS.2CTA.FIND_AND_SET.ALIGN UP1, UR7, UR7 ;  /* 0x00000007000775e3 */ /* 0x000e640008220800 */
[----:B-1----:R-:W-:Y:S01]  /*2fb0*/  MOV R11, UR7 ;  /* 0x00000007000b7c02 */ /* 0x002fe20008000f00 */
[----:B------:R-:W-:Y:S05]  /*2fc0*/  BRA.U !UP1, `(.L_x_59) ;  /* 0xfffffffd09e87547 */ /* 0x000fea000b83ffff */
.L_x_58:
[----:B------:R-:W1:Y:S01]  /*2fd0*/  LDS R5, [UR6+0x10] ;  /* 0x00001006ff057984 */ /* 0x000e620008000800 */
[----:B------:R-:W-:Y:S01]  /*2fe0*/  IMAD.U32 R3, RZ, RZ, UR37 ;  /* 0x00000025ff037e24 */ /* 0x000fe2000f8e00ff */
[----:B------:R-:W-:-:S03]  /*2ff0*/  MOV R2, UR4 ;  /* 0x0000000400027c02 */ /* 0x000fc60008000f00 */
[----:B------:R-:W-:Y:S01]  /*3000*/  VIADD R3, R3, 0x130 ;  /* 0x0000013003037836 */ /* 0x000fe20000000000 */
[----:B-1----:R-:W-:-:S04]  /*3010*/  SHF.L.U32 R5, R5, 0x1f, RZ ;  /* 0x0000001f05057819 */ /* 0x002fc800000006ff */
[----:B------:R-:W1:Y:S02]  /*3020*/  SYNCS.PHASECHK.TRANS64.TRYWAIT P0, [UR6+0x8], R5 ;  /* 0x00000805ff0075a7 */ /* 0x000e640008001106 */
[----:B-1----:R-:W-:Y:S05]  /*3030*/  @P0 BRA `(.L_x_60) ;  /* 0x0000000000080947 */ /* 0x002fea0003800000 */
[----:B------:R-:W1:Y:S02]  /*3040*/  SYNCS.PHASECHK.TRANS64.TRYWAIT P0, [UR6+0x8], R5 ;  /* 0x00000805ff0075a7 */ /* 0x000e640008001106 */
[----:B-1----:R-:W-:Y:S05]  /*3050*/  @!P0 BRA `(.L_x_61) ;  /* 0x0000006000408947 */ /* 0x002fea0003800000 */
.L_x_60:
[----:B-1----:R-:W-:Y:S01]  /*3060*/  HFMA2 R4, -RZ, RZ, 0, 5.9604644775390625e-08 ;  /* 0x00000001ff047431 */ /* 0x002fe200000001ff */
[----:B------:R-:W-:Y:S01]  /*3070*/  UPRMT UR7, UR4, 0x654, UR8 ;  /* 0x0000065404077896 */ /* 0x000fe20008000008 */
[----:B------:R-:W-:Y:S01]  /*3080*/  IMAD.MOV.U32 R6, RZ, RZ, 0xffff ;  /* 0x0000ffffff067424 */ /* 0x000fe200078e00ff */
[----:B------:R-:W-:Y:S01]  /*3090*/  PRMT R2, R2, 0x654, R3 ;  /* 0x0000065402027816 */ /* 0x000fe20000000003 */
[----:B------:R-:W-:Y:S02]  /*30a0*/  IMAD.MOV.U32 R5, RZ, RZ, 0x4 ;  /* 0x00000004ff057424 */ /* 0x000fe400078e00ff */
[----:B------:R-:W-:Y:S01]  /*30b0*/  IMAD.SHL.U32 R9, R11, 0x20, RZ ;  /* 0x000000200b097824 */ /* 0x000fe200078e00ff */
[----:B------:R-:W-:Y:S02]  /*30c0*/  MOV R3, UR7 ;  /* 0x0000000700037c02 */ /* 0x000fe40008000f00 */
[-C--:B------:R-:W-:Y:S01]  /*30d0*/  SHF.L.U32 R7, R6, R11.reuse, RZ ;  /* 0x0000000b06077219 */ /* 0x080fe200000006ff */
[----:B------:R1:W-:Y:S01]  /*30e0*/  SYNCS.ARRIVE.TRANS64.RED RZ, [UR7], R5 ;  /* 0x00000005ffff79a7 */ /* 0x0003e20008000407 */
[----:B------:R-:W-:Y:S01]  /*30f0*/  SHF.L.U32 R6, R4, R11, RZ ;  /* 0x0000000b04067219 */ /* 0x000fe200000006ff */
[----:B------:R1:W-:Y:S04]  /*3100*/  STS [UR37+0x130], R9 ;  /* 0x00013009ff007988 */ /* 0x0003e80008000825 */
[----:B------:R1:W-:Y:S04]  /*3110*/  STAS [R2.64], R11 ;  /* 0x0000000b02007dbd */ /* 0x0003e8000c0008ff */
[----:B------:R1:W-:Y:S04]  /*3120*/  ATOMS.OR RZ, [UR6+0x14], R7 ;  /* 0x00001407ffff798c */ /* 0x0003e8000b000006 */
[----:B------:R1:W-:Y:S04]  /*3130*/  ATOMS.OR RZ, [UR6+0x18], R6 ;  /* 0x00001806ffff798c */ /* 0x0003e8000b000006 */
[----:B------:R1:W-:Y:S02]  /*3140*/  ATOMS.XOR RZ, [UR6+0x10], R4 ;  /* 0x00001004ffff798c */ /* 0x0003e4000b800006 */
.L_x_57:
[----:B------:R-:W-:Y:S05]  /*3150*/  BSYNC B0 ;  /* 0x0000000000007941 */ /* 0x000fea0003800000 */
.L_x_56:
[----:B------:R-:W-:Y:S05]  /*3160*/  BRA.U UP0, `(.L_x_62) ;  /* 0x00000001006c7547 */ /* 0x000fea000b800000 */
[----:B------:R-:W-:-:S03]  /*3170*/  UMOV UR7, 0xffffffff ;  /* 0xffffffff00077882 */ /* 0x000fc60000000000 */
[----:B------:R-:W-:Y:S05]  /*3180*/  BRA.DIV UR7, `(.L_x_63) ;  /* 0x00000062070c7947 */ /* 0x000fea000b800000 */
[----:B------:R-:W-:-:S13]  /*3190*/  ELECT P6, URZ, PT ;  /* 0x0000000000ff782f */ /* 0x000fda00038c0000 */
.L_x_163:
[----:B------:R-:W-:Y:S05]  /*31a0*/  @!P6 BRA `(.L_x_62) ;  /* 0x00000000005ce947 */ /* 0x000fea0003800000 */
[----:B-1----:R-:W1:Y:S02]  /*31b0*/  LDS R3, [UR6+0x10] ;  /* 0x00001006ff037984 */ /* 0x002e640008000800 */
[----:B-1----:R-:W-:-:S04]  /*31c0*/  SHF.L.U32 R3, R3, 0x1f, RZ ;  /* 0x0000001f03037819 */ /* 0x002fc800000006ff */
[----:B------:R-:W1:Y:S02]  /*31d0*/  SYNCS.PHASECHK.TRANS64.TRYWAIT P0, [UR6+0x8], R3 ;  /* 0x00000803ff0075a7 */ /* 0x000e640008001106 */
[----:B-1----:R-:W-:Y:S05]  /*31e0*/  @P0 BRA `(.L_x_64) ;  /* 0x0000000000080947 */ /* 0x002fea0003800000 */
[----:B------:R-:W1:Y:S02]  /*31f0*/  SYNCS.PHASECHK.TRANS64.TRYWAIT P0, [UR6+0x8], R3 ;  /* 0x00000803ff0075a7 */ /* 0x000e640008001106 */
[----:B-1----:R-:W-:Y:S05]  /*3200*/  @!P0 BRA `(.L_x_65) ;  /* 0x00000060000c8947 */ /* 0x002fea0003800000 */
.L_x_64:
[----:B------:R-:W2:Y:S01]  /*3210*/  LDS R5, [UR37+0x130] ;  /* 0x00013025ff057984 */ /* 0x000ea20008000800 */
[----:B-1----:R-:W-:Y:S02]  /*3220*/  HFMA2 R2, -RZ, RZ, 0, 5.9604644775390625e-08 ;  /* 0x00000001ff027431 */ /* 0x002fe400000001ff */
[----:B------:R-:W-:Y:S01]  /*3230*/  IMAD.MOV.U32 R3, RZ, RZ, 0xffff ;  /* 0x0000ffffff037424 */ /* 0x000fe200078e00ff */
[----:B------:R-:W-:Y:S01]  /*3240*/  UPRMT UR7, UR4, 0x654, UR8 ;  /* 0x0000065404077896 */ /* 0x000fe20008000008 */
[----:B--2---:R-:W-:-:S03]  /*3250*/  IMAD.SHL.U32 R4, R5, 0x20, RZ ;  /* 0x0000002005047824 */ /* 0x004fc600078e00ff */
[-C--:B------:R-:W-:Y:S02]  /*3260*/  SHF.L.U32 R3, R3, R5.reuse, RZ ;  /* 0x0000000503037219 */ /* 0x080fe400000006ff */
[----:B------:R-:W-:Y:S01]  /*3270*/  SHF.L.U32 R5, R2, R5, RZ ;  /* 0x0000000502057219 */ /* 0x000fe200000006ff */
[----:B------:R2:W-:Y:S04]  /*3280*/  STS [UR37+0x130], R4 ;  /* 0x00013004ff007988 */ /* 0x0005e80008000825 */
[----:B------:R2:W-:Y:S04]  /*3290*/  ATOMS.OR RZ, [UR6+0x14], R3 ;  /* 0x00001403ffff798c */ /* 0x0005e8000b000006 */
[----:B------:R2:W-:Y:S01]  /*32a0*/  ATOMS.OR RZ, [UR6+0x18], R5 ;  /* 0x00001805ffff798c */ /* 0x0005e2000b000006 */
[----:B------:R-:W-:Y:S03]  /*32b0*/  SYNCS.ARRIVE.TRANS64.RED.A1T0 RZ, [UR7], RZ ;  /* 0x000000ffffff79a7 */ /* 0x000fe60008100407 */
[----:B------:R2:W-:Y:S01]  /*32c0*/  ATOMS.XOR RZ, [UR6+0x10], R2 ;  /* 0x00001002ffff798c */ /* 0x0005e2000b800006 */
[----:B------:R-:W-:Y:S05]  /*32d0*/  BRA `(.L_x_62) ;  /* 0x0000000000107947 */ /* 0x000fea0003800000 */
.L_x_55:
[----:B------:R-:W-:-:S05]  /*32e0*/  MOV R2, 0xffffffff ;  /* 0xffffffff00027802 */ /* 0x000fca0000000f00 */
[----:B------:R1:W-:Y:S02]  /*32f0*/  STS [UR37+0x130], R2 ;  /* 0x00013002ff007988 */ /* 0x0003e40008000825 */
[----:B-1----:R-:W-:Y:S02]  /*3300*/  MOV R2, 0x3320 ;  /* 0x0000332000027802 */ /* 0x002fe40000000f00 */
[----:B-----5:R-:W-:Y:S05]  /*3310*/  CALL.REL.NOINC `($__internal_1_$__cuda_sm10x_tcgen05_guardrail_trap_phase_invalid_during_alloc) ;  /* 0x0000006400e07944 */ /* 0x020fea0003c00000 */
.L_x_62:
[----:B------:R-:W-:Y:S05]  /*3320*/  WARPSYNC.ALL ;  /* 0x0000000000007948 */ /* 0x000fea0003800000 */
[----:B------:R-:W3:Y:S01]  /*3330*/  S2UR UR7, SR_CgaCtaId ;  /* 0x00000000000779c3 */ /* 0x000ee20000008800 */
[----:B------:R-:W-:Y:S01]  /*3340*/  UMOV UR6, 0x400 ;  /* 0x0000040000067882 */ /* 0x000fe20000000000 */
[----:B------:R-:W-:-:S06]  /*3350*/  NOP ;  /* 0x0000000000007918 */ /* 0x000fcc0000000000 */
[----:B------:R-:W-:Y:S06]  /*3360*/  BAR.ARV 0x6, 0xa0 ;  /* 0x0182800000007b1d */ /* 0x000fec0000002000 */
[----:B------:R-:W4:Y:S01]  /*3370*/  LDCU UR8, c[0x0][0x38c] ;  /* 0x00007180ff0877ac */ /* 0x000f220008000800 */
[----:B------:R-:W-:Y:S01]  /*3380*/  LOP3.LUT R0, R0, 0xffff, RZ, 0xc0, !PT ;  /* 0x0000ffff00007812 */ /* 0x000fe200078ec0ff */
[----:B-1----:R-:W-:Y:S01]  /*3390*/  IMAD.MOV.U32 R9, RZ, RZ, 0x1 ;  /* 0x00000001ff097424 */ /* 0x002fe200078e00ff */
[----:B------:R-:W-:Y:S01]  /*33a0*/  LOP3.LUT R8, R8, 0xffff, RZ, 0xc0, !PT ;  /* 0x0000ffff08087812 */ /* 0x000fe200078ec0ff */
[----:B------:R-:W-:Y:S01]  /*33b0*/  UMOV UR19, URZ ;  /* 0x000000ff00137c82 */ /* 0x000fe20008000000 */
[----:B------:R-:W-:Y:S01]  /*33c0*/  R2UR UR10, R0 ;  /* 0x00000000000a72ca */ /* 0x000fe200000e0000 */
[----:B------:R-:W-:Y:S01]  /*33d0*/  UMOV UR18, URZ ;  /* 0x000000ff00127c82 */ /* 0x000fe20008000000 */
[----:B------:R-:W-:Y:S01]  /*33e0*/  R2UR UR11, R8 ;  /* 0x00000000080b72ca */ /* 0x000fe200000e0000 */
[----:B------:R-:W-:Y:S01]  /*33f0*/  IMAD.MOV.U32 R8, RZ, RZ, RZ ;  /* 0x000000ffff087224 */ /* 0x000fe200078e00ff */
[----:B------:R-:W-:Y:S01]  /*3400*/  UMOV UR17, URZ ;  /* 0x000000ff00117c82 */ /* 0x000fe20008000000 */
[----:B---3--:R-:W-:-:S02]  /*3410*/  ULEA UR7, UR7, UR6, 0x18 ;  /* 0x0000000607077291 */ /* 0x008fc4000f8ec0ff */
[----:B------:R-:W-:Y:S02]  /*3420*/  UISETP.NE.AND UP2, UPT, UR5, URZ, UPT ;  /* 0x000000ff0500728c */ /* 0x000fe4000bf45270 */
[----:B------:R-:W-:Y:S02]  /*3430*/  UIADD3 UR12, UPT, UPT, UR7, 0x8400, URZ ;  /* 0x00008400070c7890 */ /* 0x000fe4000fffe0ff */
[----:B------:R-:W-:Y:S02]  /*3440*/  UIADD3 UR13, UPT, UPT, UR7, 0x14400, URZ ;  /* 0x00014400070d7890 */ /* 0x000fe4000fffe0ff */
[----:B----4-:R-:W-:Y:S01]  /*3450*/  UIADD3 UR8, UPT, UPT, UR8, 0x3f, URZ ;  /* 0x0000003f08087890 */ /* 0x010fe2000fffe0ff */
[----:B--2---:R-:W1:Y:S01]  /*3460*/  LDS R2, [UR7+0x130] ;  /* 0x00013007ff027984 */ /* 0x004e620008000800 */
[----:B------:R-:W-:Y:S02]  /*3470*/  USHF.R.U32.HI UR12, URZ, 0x4, UR12 ;  /* 0x00000004ff0c7899 */ /* 0x000fe4000801160c */
[----:B------:R-:W-:-:S02]  /*3480*/  USHF.R.S32.HI UR6, URZ, 0x1f, UR8 ;  /* 0x0000001fff067899 */ /* 0x000fc40008011408 */
[----:B------:R-:W-:Y:S02]  /*3490*/  USHF.R.U32.HI UR13, URZ, 0x4, UR13 ;  /* 0x00000004ff0d7899 */ /* 0x000fe4000801160d */
[----:B------:R-:W-:Y:S02]  /*34a0*/  ULEA.HI UR6, UR6, UR8, URZ, 0x6 ;  /* 0x0000000806067291 */ /* 0x000fe4000f8f30ff */
[----:B------:R-:W-:Y:S02]  /*34b0*/  ULOP3.LUT UR12, UR12, 0x3fff, URZ, 0xc0, !UPT ;  /* 0x00003fff0c0c7892 */ /* 0x000fe4000f8ec0ff */
[----:B------:R-:W-:Y:S02]  /*34c0*/  USHF.R.S32.HI UR6, URZ, 0x6, UR6 ;  /* 0x00000006ff067899 */ /* 0x000fe40008011406 */
[----:B------:R-:W-:Y:S02]  /*34d0*/  ULOP3.LUT UR13, UR13, 0x3fff, URZ, 0xc0, !UPT ;  /* 0x00003fff0d0d7892 */ /* 0x000fe4000f8ec0ff */
[----:B------:R-:W-:Y:S01]  /*34e0*/  UISETP.LT.AND UP0, UPT, UR6, 0x1, UPT ;  /* 0x000000010600788c */ /* 0x000fe2000bf01270 */
[----:B------:R-:W-:Y:S01]  /*34f0*/  UMOV UR36, 0x0 ;  /* 0x0000000000247882 */ /* 0x000fe20000000000 */
        /* <DEDUP_REMOVED lines=9> */
[----:B------:R-:W-:-:S02]  /*3590*/  ULOP3.LUT UR12, UR12, 0x10000, URZ, 0xfc, !UPT ;  /* 0x000100000c0c7892 */ /* 0x000fc4000f8efcff */
[----:B------:R-:W-:Y:S02]  /*35a0*/  ULOP3.LUT UR13, UR13, 0x10000, URZ, 0xfc, !UPT ;  /* 0x000100000d0d7892 */ /* 0x000fe4000f8efcff */
[----:B------:R-:W-:Y:S01]  /*35b0*/  USEL UR20, UR6, 0x1, !UP0 ;  /* 0x0000000106147887 */ /* 0x000fe2000c000000 */
[----:B------:R-:W-:Y:S01]  /*35c0*/  UMOV UR26, 0x0 ;  /* 0x00000000001a7882 */ /* 0x000fe20000000000 */
[----:B------:R-:W-:Y:S01]  /*35d0*/  UMOV UR27, 0x8200910 ;  /* 0x08200910001b7882 */ /* 0x000fe20000000000 */
[----:B------:R-:W-:Y:S01]  /*35e0*/  UMOV UR24, 0x0 ;  /* 0x0000000000187882 */ /* 0x000fe20000000000 */
[----:B------:R-:W-:Y:S01]  /*35f0*/  UMOV UR25, 0x8200910 ;  /* 0x0820091000197882 */ /* 0x000fe20000000000 */
[----:B------:R-:W-:Y:S01]  /*3600*/  UMOV UR22, 0x0 ;  /* 0x0000000000167882 */ /* 0x000fe20000000000 */
[----:B------:R-:W-:Y:S01]  /*3610*/  UMOV UR23, 0x8200910 ;  /* 0x0820091000177882 */ /* 0x000fe20000000000 */
[----:B-1----:R-:W-:Y:S02]  /*3620*/  R2UR UR21, R2 ;  /* 0x00000000021572ca */ /* 0x002fe400000e0000 */
[----:B------:R-:W-:-:S13]  /*3630*/  CS2R R2, SRZ ;  /* 0x0000000000027805 */ /* 0x000fda000001ff00 */
.L_x_73:
[C---:B------:R-:W-:Y:S02]  /*3640*/  LEA R0, R8.reuse, UR7, 0x3 ;  /* 0x0000000708007c11 */ /* 0x040fe4000f8e18ff */
[----:B------:R-:W-:Y:S02]  /*3650*/  SHF.L.U32 R5, R3, 0x1f, RZ ;  /* 0x0000001f03057819 */ /* 0x000fe400000006ff */
[----:B------:R-:W-:Y:S02]  /*3660*/  LEA R4, R8, UR7, 0x4 ;  /* 0x0000000708047c11 */ /* 0x000fe4000f8e20ff */
[----:B------:R-:W1:Y:S02]  /*3670*/  SYNCS.PHASECHK.TRANS64.TRYWAIT P0, [R0+URZ+0x80], R5 ;  /* 0x00008005000075a7 */ /* 0x000e6400080011ff */
[----:B-1-3--:R-:W-:Y:S05]  /*3680*/  @!P0 BRA `(.L_x_66) ;  /* 0x0000005c00048947 */ /* 0x00afea0003800000 */
.L_x_164:
[----:B-1----:R-:W1:Y:S01]  /*3690*/  LDS.128 R4, [R4+0x110] ;  /* 0x0001100004047984 */ /* 0x002e620000000c00 */
[----:B------:R-:W-:Y:S02]  /*36a0*/  VIADD R0, R0, 0x90 ;  /* 0x0000009000007836 */ /* 0x000fe40000000000 */
[----:B------:R-:W-:Y:S01]  /*36b0*/  VIADD R8, R8, 0x1 ;  /* 0x0000000108087836 */ /* 0x000fe20000000000 */
[----:B------:R-:W-:Y:S01]  /*36c0*/  @!PT LDS RZ, [RZ] ;  /* 0x00000000fffff984 */ /* 0x000fe20000000800 */
[----:B------:R-:W-:Y:S01]  /*36d0*/  @!PT LDS RZ, [RZ] ;  /* 0x00000000fffff984 */ /* 0x000fe20000000800 */
[----:B------:R-:W-:Y:S01]  /*36e0*/  @!PT LDS RZ, [RZ] ;  /* 0x00000000fffff984 */ /* 0x000fe20000000800 */
[----:B------:R-:W-:Y:S01]  /*36f0*/  @!PT LDS RZ, [RZ] ;  /* 0x00000000fffff984 */ /* 0x000fe20000000800 */
[----:B------:R2:W-:Y:S06]  /*3700*/  MEMBAR.ALL.CTA ;  /* 0x0000000000007992 */ /* 0x0005ec0000008000 */
[----:B--2---:R-:W2:Y:S01]  /*3710*/  FENCE.VIEW.ASYNC.S ;  /* 0x00000000000073c6 */ /* 0x004ea20000000000 */
[----:B------:R-:W-:-:S04]  /*3720*/  PRMT R0, RZ, 0x654, R0 ;  /* 0x00000654ff007816 */ /* 0x000fc80000000000 */
[----:B--2---:R2:W-:Y:S01]  /*3730*/  SYNCS.ARRIVE.TRANS64.RED.A1T0 RZ, [R0+URZ], RZ ;  /* 0x000000ff00ff79a7 */ /* 0x0045e200081004ff */
[----:B-1----:R-:W-:Y:S01]  /*3740*/  LOP3.LUT P1, RZ, R6, 0x1, RZ, 0xc0, !PT ;  /* 0x0000000106ff7812 */ /* 0x002fe2000782c0ff */
[----:B--2---:R-:W-:-:S12]  /*3750*/  BRA.U UP2, `(.L_x_67) ;  /* 0x0000000502587547 */ /* 0x004fd8000b800000 */
[----:B------:R-:W1:Y:S01]  /*3760*/  LDCU UR8, c[0x0][0x38c] ;  /* 0x00007180ff0877ac */ /* 0x000e620008000800 */
[----:B------:R-:W-:Y:S02]  /*3770*/  PLOP3.LUT P2, PT, PT, PT, PT, 0x80, 0x8 ;  /* 0x000000000008781c */ /* 0x000fe40003f4f070 */
[----:B------:R-:W-:Y:S01]  /*3780*/  SHF.L.U32 R5, R9, 0x1f, RZ ;  /* 0x0000001f09057819 */ /* 0x000fe200000006ff */
[----:B-1----:R-:W-:Y:S02]  /*3790*/  UISETP.GE.AND UP0, UPT, UR8, 0x1, UPT ;  /* 0x000000010800788c */ /* 0x002fe4000bf06270 */
[----:B------:R-:W-:-:S04]  /*37a0*/  ULEA UR8, UR19, UR7, 0x3 ;  /* 0x0000000713087291 */ /* 0x000fc8000f8e18ff */
[----:B------:R-:W-:-:S05]  /*37b0*/  PLOP3.LUT P0, PT, PT, PT, UP0, 0x80, 0x8 ;  /* 0x000000000008781c */ /* 0x000fca0003f0f008 */
[----:B------:R-:W-:-:S08]  /*37c0*/  @UP0 ULEA UR9, UR18, UR7, 0x3 ;  /* 0x0000000712090291 */ /* 0x000fd0000f8e18ff */
[----:B------:R-:W-:-:S04]  /*37d0*/  @P0 SHF.L.U32 R0, R2, 0x1f, RZ ;  /* 0x0000001f02000819 */ /* 0x000fc800000006ff */
[----:B------:R1:W2:Y:S01]  /*37e0*/  @P0 SYNCS.PHASECHK.TRANS64.TRYWAIT P2, [UR9], R0 ;  /* 0x00000000ff0005a7 */ /* 0x0002a20008041109 */
[----:B------:R-:W-:Y:S01]  /*37f0*/  ULEA UR9, UR19, UR21, 0x6 ;  /* 0x0000001513097291 */ /* 0x000fe2000f8e30ff */
[----:B------:R-:W3:Y:S02]  /*3800*/  SYNCS.PHASECHK.TRANS64.TRYWAIT P0, [UR8+0xc0], R5 ;  /* 0x0000c005ff0075a7 */ /* 0x000ee40008001108 */
[----:B-123--:R-:W-:Y:S09]  /*3810*/  @!P0 BRA `(.L_x_68) ;  /* 0x0000005800b48947 */ /* 0x00eff20003800000 */
.L_x_166:
[----:B------:R-:W-:Y:S01]  /*3820*/  UMOV UR16, UR17 ;  /* 0x0000001100107c82 */ /* 0x000fe20008000000 */
[----:B------:R-:W-:Y:S05]  /*3830*/  BRA.U !UP0, `(.L_x_69) ;  /* 0x0000000508107547 */ /* 0x000fea000b800000 */
[----:B------:R-:W-:Y:S02]  /*3840*/  UIADD3 UR16, UPT, UPT, UR20, UR17, URZ ;  /* 0x0000001114107290 */ /* 0x000fe4000fffe0ff */
[----:B------:R-:W-:Y:S01]  /*3850*/  UPLOP3.LUT UP3, UPT, UPT, UPT, UPT, 0x40, 0x4 ;  /* 0x000000000004789c */ /* 0x000fe20003f6e870 */
[----:B------:R-:W-:Y:S01]  /*3860*/  UMOV UR15, UR6 ;  /* 0x00000006000f7c82 */ /* 0x000fe20008000000 */
[----:B------:R-:W-:-:S09]  /*3870*/  UMOV UR58, UR18 ;  /* 0x00000012003a7c82 */ /* 0x000fd20008000000 */
.L_x_72:
[----:B--2---:R-:W-:Y:S01]  /*3880*/  ULEA UR14, UR58, UR7, 0x3 ;  /* 0x000000073a0e7291 */ /* 0x004fe2000f8e18ff */
[----:B---3--:R-:W-:Y:S11]  /*3890*/  @P2 BRA `(.L_x_70) ;  /* 0x00000000000c2947 */ /* 0x008ff60003800000 */
[----:B-1----:R-:W-:Y:S04]  /*38a0*/  SHF.L.U32 R5, R2, 0x1f, RZ ;  /* 0x0000001f02057819 */ /* 0x002fe800000006ff */
[----:B------:R-:W1:Y:S02]  /*38b0*/  SYNCS.PHASECHK.TRANS64.TRYWAIT P0, [UR14], R5 ;  /* 0x00000005ff0075a7 */ /* 0x000e64000800110e */
[----:B-1----:R-:W-:Y:S05]  /*38c0*/  @!P0 BRA `(.L_x_71) ;  /* 0x0000005800a08947 */ /* 0x002fea0003800000 */
.L_x_70:
[----:B------:R-:W-:Y:S01]  /*38d0*/  UISETP.NE.AND UP0, UPT, UR15, 0x1, UPT ;  /* 0x000000010f00788c */ /* 0x000fe2000bf05270 */
[----:B------:R-:W-:Y:S01]  /*38e0*/  PLOP3.LUT P2, PT, PT, PT, PT, 0x80, 0x8 ;  /* 0x000000000008781c */ /* 0x000fe20003f4f070 */
[----:B------:R-:W-:Y:S02]  /*38f0*/  UIADD3 UR18, UPT, UPT, UR58, 0x1, URZ ;  /* 0x000000013a127890 */ /* 0x000fe4000fffe0ff */
[----:B------:R-:W-:Y:S02]  /*3900*/  ULEA UR68, UR58, UR13, 0xa ;  /* 0x0000000d3a447291 */ /* 0x000fe4000f8e50ff */
[----:B------:R-:W-:Y:S01]  /*3910*/  UISETP.NE.AND UP1, UPT, UR18, 0x3, UPT ;  /* 0x000000031200788c */ /* 0x000fe2000bf25270 */
[----:B------:R-:W-:Y:S01]  /*3920*/  PLOP3.LUT P0, PT, PT, PT, UP0, 0x80, 0x8 ;  /* 0x000000000008781c */ /* 0x000fe20003f0f008 */
[----:B------:R-:W-:Y:S02]  /*3930*/  ULEA UR66, UR58, UR12, 0xa ;  /* 0x0000000c3a427291 */ /* 0x000fe4000f8e50ff */
[----:B------:R-:W-:Y:S02]  /*3940*/  USEL UR39, URZ, 0x1, UP1 ;  /* 0x00000001ff277887 */ /* 0x000fe40008800000 */
[----:B------:R-:W-:Y:S02]  /*3950*/  USEL UR18, UR18, URZ, UP1 ;  /* 0x000000ff12127287 */ /* 0x000fe40008800000 */
[----:B------:R-:W-:Y:S02]  /*3960*/  UIADD3 UR64, UPT, UPT, UR68, 0x2, URZ ;  /* 0x0000000244407890 */ /* 0x000fe4000fffe0ff */
[----:B------:R-:W-:Y:S01]  /*3970*/  @UP0 ULEA UR38, UR18, UR7, 0x3 ;  /* 0x0000000712260291 */ /* 0x000fe2000f8e18ff */
[----:B------:R-:W-:Y:S01]  /*3980*/  LOP3.LUT R2, R2, UR39, RZ, 0x3c, !PT ;  /* 0x0000002702027c12 */ /* 0x000fe2000f8e3cff */
[----:B------:R-:W-:Y:S02]  /*3990*/  UIADD3 UR62, UPT, UPT, UR66, 0x2, URZ ;  /* 0x00000002423e7890 */ /* 0x000fe4000fffe0ff */
[----:B------:R-:W-:Y:S01]  /*39a0*/  UIADD3 UR60, UPT, UPT, UR68, 0x4, URZ ;  /* 0x00000004443c7890 */ /* 0x000fe2000fffe0ff */
[----:B-1----:R-:W-:Y:S01]  /*39b0*/  @P0 SHF.L.U32 R0, R2, 0x1f, RZ ;  /* 0x0000001f02000819 */ /* 0x002fe200000006ff */
[----:B------:R-:W-:Y:S02]  /*39c0*/  UIADD3 UR58, UPT, UPT, UR66, 0x4, URZ ;  /* 0x00000004423a7890 */ /* 0x000fe4000fffe0ff */
[----:B------:R-:W-:Y:S01]  /*39d0*/  UIADD3 UR56, UPT, UPT, UR68, 0x6, URZ ;  /* 0x0000000644387890 */ /* 0x000fe2000fffe0ff */
[----:B------:R2:W3:Y:S01]  /*39e0*/  @P0 SYNCS.PHASECHK.TRANS64.TRYWAIT P2, [UR38], R0 ;  /* 0x00000000ff0005a7 */ /* 0x0004e20008041126 */
[----:B------:R-:W-:Y:S02]  /*39f0*/  UIADD3 UR54, UPT, UPT, UR66, 0x6, URZ ;  /* 0x0000000642367890 */ /* 0x000fe4000fffe0ff */
        /* <DEDUP_REMOVED lines=10> */
[----:B------:R-:W-:Y:S02]  /*3aa0*/  UIADD3 UR15, UPT, UPT, UR15, -0x1, URZ ;  /* 0xffffffff0f0f7890 */ /* 0x000fe4000fffe0ff */
[----:B------:R-:W-:Y:S01]  /*3ab0*/  UISETP.NE.AND UP0, UPT, UR17, UR16, UPT ;  /* 0x000000101100728c */ /* 0x000fe2000bf05270 */
[----:B------:R-:W-:Y:S01]  /*3ac0*/  UMOV UR69, 0x40004040 ;  /* 0x4000404000457882 */ /* 0x000fe20000000000 */
[----:B------:R-:W-:Y:S01]  /*3ad0*/  UMOV UR67, 0x40004040 ;  /* 0x4000404000437882 */ /* 0x000fe20000000000 */
[----:B------:R-:W-:Y:S01]  /*3ae0*/  UMOV UR65, 0x40004040 ;  /* 0x4000404000417882 */ /* 0x000fe20000000000 */
[----:B------:R-:W-:Y:S01]  /*3af0*/  UTCHMMA.2CTA gdesc[UR66], gdesc[UR68], tmem[UR9], tmem[UR36], idesc[UR37], UP3 ;  /* 0x00ff2444420075ea */ /* 0x000fe20009a00009 */
[----:B------:R-:W-:Y:S01]  /*3b00*/  UPLOP3.LUT UP3, UPT, UPT, UPT, UPT, 0x80, 0x8 ;  /* 0x000000000008789c */ /* 0x000fe20003f6f070 */
[----:B------:R-:W-:Y:S01]  /*3b10*/  UMOV UR63, 0x40004040 ;  /* 0x40004040003f7882 */ /* 0x000fe20000000000 */
[----:B------:R-:W-:Y:S01]  /*3b20*/  UMOV UR61, 0x40004040 ;  /* 0x40004040003d7882 */ /* 0x000fe20000000000 */
[----:B------:R-:W-:Y:S01]  /*3b30*/  UTCHMMA.2CTA gdesc[UR62], gdesc[UR64], tmem[UR9], tmem[UR34], idesc[UR35], UPT ;  /* 0x00ff22403e0075ea */ /* 0x000fe2000ba00009 */
[----:B------:R-:W-:Y:S01]  /*3b40*/  UMOV UR59, 0x40004040 ;  /* 0x40004040003b7882 */ /* 0x000fe20000000000 */
[----:B------:R-:W-:Y:S01]  /*3b50*/  UMOV UR57, 0x40004040 ;  /* 0x4000404000397882 */ /* 0x000fe20000000000 */
[----:B------:R1:W-:Y:S01]  /*3b60*/  UTCHMMA.2CTA gdesc[UR58], gdesc[UR60], tmem[UR9], tmem[UR32], idesc[UR33], UPT ;  /* 0x00ff203c3a0075ea */ /* 0x0003e2000ba00009 */
        /* <DEDUP_REMOVED lines=11> */
[----:B------:R-:W-:Y:S01]  /*3c20*/  UMOV UR39, 0x40004040 ;  /* 0x4000404000277882 */ /* 0x000fe20000000000 */
[----:B------:R2:W-:Y:S01]  /*3c30*/  UTCHMMA.2CTA gdesc[UR42], gdesc[UR44], tmem[UR9], tmem[UR24], idesc[UR25], UPT ;  /* 0x00ff182c2a0075ea */ /* 0x0005e2000ba00009 */
[----:B------:R2:W-:Y:S01]  /*3c40*/  UTCHMMA.2CTA gdesc[UR38], gdesc[UR40], tmem[UR9], tmem[UR22], idesc[UR23], UPT ;  /* 0x00ff1628260075ea */ /* 0x0005e2000ba00009 */
[----:B------:R2:W-:Y:S01]  /*3c50*/  UTCBAR.2CTA.MULTICAST [UR14], URZ, UR11 ;  /* 0x000000ff0e0073e9 */ /* 0x0005e2000820080b */
[----:B-1----:R-:W-:Y:S01]  /*3c60*/  UMOV UR58, UR18 ;  /* 0x00000012003a7c82 */ /* 0x002fe20008000000 */
[----:B------:R-:W-:Y:S05]  /*3c70*/  BRA.U UP0, `(.L_x_72) ;  /* 0xfffffffd00007547 */ /* 0x000fea000b83ffff */
.L_x_69:
[----:B------:R-:W-:Y:S01]  /*3c80*/  UIADD3 UR8, UPT, UPT, UR8, 0xa0, URZ ;  /* 0x000000a008087890 */ /* 0x000fe2000fffe0ff */
[----:B------:R-:W-:-:S08]  /*3c90*/  UMOV UR17, UR16 ;  /* 0x0000001000117c82 */ /* 0x000fd00008000000 */
[----:B------:R4:W-:Y:S01]  /*3ca0*/  UTCBAR.2CTA.MULTICAST [UR8], URZ, UR10 ;  /* 0x000000ff080073e9 */ /* 0x0009e2000820080a */
[----:B------:R-:W-:Y:S02]  /*3cb0*/  NOP ;  /* 0x0000000000007918 */ /* 0x000fe40000000000 */
.L_x_67:
[----:B------:R-:W-:Y:S01]  /*3cc0*/  UIADD3 UR19, UPT, UPT, UR19, 0x1, URZ ;  /* 0x0000000113137890 */ /* 0x000fe2000fffe0ff */
[----:B------:R-:W-:-:S03]  /*3cd0*/  ISETP.NE.AND P0, PT, R8, 0x2, PT ;  /* 0x000000020800780c */ /* 0x000fc60003f05270 */
[----:B------:R-:W-:Y:S01]  /*3ce0*/  UISETP.NE.AND UP0, UPT, UR19, 0x4, UPT ;  /* 0x000000041300788c */ /* 0x000fe2000bf05270 */
[----:B-12---:R-:W-:Y:S02]  /*3cf0*/  SEL R0, RZ, 0x1, P0 ;  /* 0x00000001ff007807 */ /* 0x006fe40000000000 */
[----:B------:R-:W-:Y:S01]  /*3d00*/  SEL R8, R8, RZ, P0 ;  /* 0x000000ff08087207 */ /* 0x000fe20000000000 */
[----:B----4-:R-:W-:Y:S01]  /*3d10*/  USEL UR8, URZ, 0x1, UP0 ;  /* 0x00000001ff087887 */ /* 0x010fe20008000000 */
[----:B------:R-:W-:Y:S01]  /*3d20*/  LOP3.LUT R3, R3, R0, RZ, 0x3c, !PT ;  /* 0x0000000003037212 */ /* 0x000fe200078e3cff */
[----:B------:R-:W-:-:S04]  /*3d30*/  USEL UR19, UR19, URZ, UP0 ;  /* 0x000000ff13137287 */ /* 0x000fc80008000000 */
[----:B------:R-:W-:Y:S01]  /*3d40*/  LOP3.LUT R9, R9, UR8, RZ, 0x3c, !PT ;  /* 0x0000000809097c12 */ /* 0x000fe2000f8e3cff */
[----:B------:R-:W-:Y:S07]  /*3d50*/  @P1 BRA `(.L_x_73) ;  /* 0xfffffff800381947 */ /* 0x000fee000383ffff */
[----:B------:R-:W1:Y:S01]  /*3d60*/  S2UR UR6, SR_CgaCtaId ;  /* 0x00000000000679c3 */ /* 0x000e620000008800 */
[----:B------:R-:W-:Y:S01]  /*3d70*/  ELECT P0, URZ, PT ;  /* 0x0000000000ff782f */ /* 0x000fe20003800000 */
[----:B------:R-:W-:Y:S01]  /*3d80*/  HFMA2 R0, -RZ, RZ, 0, 5.9604644775390625e-08 ;  /* 0x00000001ff007431 */ /* 0x000fe200000001ff */
[----:B------:R-:W-:-:S05]  /*3d90*/  UMOV UR8, 0x40 ;  /* 0x0000004000087882 */ /* 0x000fca0000000000 */
[----:B------:R-:W-:Y:S01]  /*3da0*/  UVIRTCOUNT.DEALLOC.SMPOOL 0x80 ;  /* 0x000000800000784c */ /* 0x000fe20000000000 */
[----:B------:R-:W-:Y:S02]  /*3db0*/  UISETP.NE.AND UP0, UPT, UR5, URZ, UPT ;  /* 0x000000ff0500728c */ /* 0x000fe4000bf05270 */
[----:B-1----:R-:W-:-:S09]  /*3dc0*/  ULEA UR6, UR6, UR8, 0x18 ;  /* 0x0000000806067291 */ /* 0x002fd2000f8ec0ff */
[----:B------:R1:W-:Y:S01]  /*3dd0*/  @P0 STS.U8 [UR6+0x1c], R0 ;  /* 0x00001c00ff000988 */ /* 0x0003e20008000006 */
[----:B------:R-:W-:Y:S05]  /*3de0*/  BRA.U UP0, `(.L_x_74) ;  /* 0x0000000100a07547 */ /* 0x000fea000b800000 */
[----:B------:R-:W-:Y:S01]  /*3df0*/  UIADD3 UR5, UPT, UPT, UR7, 0xc0, URZ ;  /* 0x000000c007057890 */ /* 0x000fe2000fffe0ff */
[----:B------:R-:W-:-:S03]  /*3e00*/  SHF.L.U32 R3, R9, 0x1f, RZ ;  /* 0x0000001f09037819 */ /* 0x000fc600000006ff */
[----:B------:R-:W-:-:S09]  /*3e10*/  ULEA UR8, UR19, UR5, 0x3 ;  /* 0x0000000513087291 */ /* 0x000fd2000f8e18ff */
[----:B------:R-:W2:Y:S02]  /*3e20*/  SYNCS.PHASECHK.TRANS64.TRYWAIT P0, [UR8], R3 ;  /* 0x00000003ff0075a7 */ /* 0x000ea40008001108 */
[----:B--2---:R-:W-:Y:S05]  /*3e30*/  @!P0 BRA `(.L_x_75) ;  /* 0x00000054005c8947 */ /* 0x004fea0003800000 */
.L_x_169:
        /* <DEDUP_REMOVED lines=9> */
.L_x_171:
        /* <DEDUP_REMOVED lines=9> */
.L_x_173:
[----:B------:R-:W-:-:S04]  /*3f60*/  UIADD3 UR9, UPT, UPT, UR9, 0x1, URZ ;  /* 0x0000000109097890 */ /* 0x000fc8000fffe0ff */
[----:B------:R-:W-:-:S04]  /*3f70*/  UISETP.NE.AND UP1, UPT, UR9, 0x4, UPT ;  /* 0x000000040900788c */ /* 0x000fc8000bf25270 */
[----:B------:R-:W-:Y:S02]  /*3f80*/  USEL UR8, URZ, 0x1, UP1 ;  /* 0x00000001ff087887 */ /* 0x000fe40008800000 */
[----:B------:R-:W-:-:S04]  /*3f90*/  USEL UR9, UR9, URZ, UP1 ;  /* 0x000000ff09097287 */ /* 0x000fc80008800000 */
[----:B------:R-:W-:Y:S01]  /*3fa0*/  ULEA UR9, UR9, UR5, 0x3 ;  /* 0x0000000509097291 */ /* 0x000fe2000f8e18ff */
[----:B-1----:R-:W-:-:S04]  /*3fb0*/  LOP3.LUT R3, R2, UR8, RZ, 0x3c, !PT ;  /* 0x0000000802037c12 */ /* 0x002fc8000f8e3cff */
[----:B------:R-:W-:Y:S01]  /*3fc0*/  SHF.L.U32 R3, R3, 0x1f, RZ ;  /* 0x0000001f03037819 */ /* 0x000fe200000006ff */
[----:B------:R-:W-:-:S04]  /*3fd0*/  IMAD.U32 R0, RZ, RZ, UR9 ;  /* 0x00000009ff007e24 */ /* 0x000fc8000f8e00ff */
[----:B------:R1:W2:Y:S03]  /*3fe0*/  SYNCS.PHASECHK.TRANS64.TRYWAIT P0, [R0+URZ], R3 ;  /* 0x00000003000075a7 */ /* 0x0002a600080011ff */
[----:B--2---:R-:W-:Y:S05]  /*3ff0*/  @!P0 NANOSLEEP.SYNCS 0x989680 ;  /* 0x009896800000895d */ /* 0x004fea0003900000 */
[----:B------:R-:W2:Y:S02]  /*4000*/  @!P0 SYNCS.PHASECHK.TRANS64 P0, [R0+URZ], R3 ;  /* 0x00000003000085a7 */ /* 0x000ea400080010ff */
[----:B--2---:R-:W-:Y:S05]  /*4010*/  @P0 BRA `(.L_x_78) ;  /* 0x0000000000200947 */ /* 0x004fea0003800000 */
.L_x_79:
[----:B--2---:R2:W4:Y:S02]  /*4020*/  SYNCS.PHASECHK.TRANS64.TRYWAIT P0, [R0+URZ], R3 ;  /* 0x00000003000075a7 */ /* 0x00452400080011ff */
[----:B----4-:R-:W-:Y:S05]  /*4030*/  @!P0 NANOSLEEP.SYNCS 0x989680 ;  /* 0x009896800000895d */ /* 0x010fea0003900000 */
[----:B------:R-:W4:Y:S02]  /*4040*/  @!P0 SYNCS.PHASECHK.TRANS64 P0, [R0+URZ], R3 ;  /* 0x00000003000085a7 */ /* 0x000f2400080010ff */
[----:B----4-:R-:W-:Y:S05]  /*4050*/  @!P0 BRA `(.L_x_79) ;  /* 0xfffffffc00f08947 */ /* 0x010fea000383ffff */
[----:B------:R-:W-:Y:S05]  /*4060*/  BRA `(.L_x_78) ;  /* 0x00000000000c7947 */ /* 0x000fea0003800000 */
.L_x_74:
[----:B------:R-:W-:-:S04]  /*4070*/  UIADD3 UR5, UPT, UPT, UR7, 0x100, URZ ;  /* 0x0000010007057890 */ /* 0x000fc8000fffe0ff */
[----:B------:R-:W-:-:S09]  /*4080*/  UPRMT UR5, UR4, 0x654, UR5 ;  /* 0x0000065404057896 */ /* 0x000fd20008000005 */
[----:B------:R-:W-:Y:S03]  /*4090*/  SYNCS.ARRIVE.TRANS64.RED.A1T0 RZ, [UR5], RZ ;  /* 0x000000ffffff79a7 */ /* 0x000fe60008100405 */
.L_x_78:
[----:B-12---:R-:W-:Y:S01]  /*40a0*/  SHF.L.U32 R3, RZ, 0x1f, RZ ;  /* 0x0000001fff037819 */ /* 0x006fe200000006ff */
[----:B------:R-:W-:Y:S01]  /*40b0*/  UIADD3 UR5, UPT, UPT, UR7, 0x100, URZ ;  /* 0x0000010007057890 */ /* 0x000fe2000fffe0ff */
[----:B------:R-:W-:Y:S02]  /*40c0*/  PLOP3.LUT P0, PT, PT, PT, UP0, 0x80, 0x8 ;  /* 0x000000000008781c */ /* 0x000fe40003f0f008 */
[----:B------:R-:W1:Y:S02]  /*40d0*/  SYNCS.PHASECHK.TRANS64.TRYWAIT P1, [UR7+0x100], R3 ;  /* 0x00010003ff0075a7 */ /* 0x000e640008021107 */
[----:B-1----:R-:W-:Y:S09]  /*40e0*/  @!P1 BRA `(.L_x_80) ;  /* 0x0000005000f89947 */ /* 0x002ff20003800000 */
.L_x_175:
[----:B------:R-:W-:Y:S01]  /*40f0*/  @!UP0 UPRMT UR5, UR4, 0x654, UR5 ;  /* 0x0000065404058896 */ /* 0x000fe20008000005 */
[----:B------:R-:W-:Y:S02]  /*4100*/  UMOV UR8, 0xffff ;  /* 0x0000ffff00087882 */ /* 0x000fe40000000000 */
[----:B------:R-:W-:-:S06]  /*4110*/  UMOV UR4, 0x1 ;  /* 0x0000000100047882 */ /* 0x000fcc0000000000 */
[----:B------:R-:W-:Y:S01]  /*4120*/  @!P0 SYNCS.ARRIVE.TRANS64.RED.A1T0 RZ, [UR5], RZ ;  /* 0x000000ffffff89a7 */ /* 0x000fe20008100405 */
[----:B------:R-:W-:Y:S01]  /*4130*/  NOP ;  /* 0x0000000000007918 */ /* 0x000fe20000000000 */
[----:B-1----:R-:W1:Y:S01]  /*4140*/  LDS R0, [UR6+0x14] ;  /* 0x00001406ff007984 */ /* 0x002e620008000800 */
[----:B------:R-:W-:-:S04]  /*4150*/  ULOP3.LUT UR5, UR21, 0xffff, URZ, 0xc0, !UPT ;  /* 0x0000ffff15057892 */ /* 0x000fc8000f8ec0ff */
[----:B------:R-:W-:-:S04]  /*4160*/  USHF.R.U32.HI UR5, URZ, 0x5, UR5 ;  /* 0x00000005ff057899 */ /* 0x000fc80008011605 */
[----:B------:R-:W-:Y:S02]  /*4170*/  USHF.L.U32 UR8, UR8, UR5, URZ ;  /* 0x0000000508087299 */ /* 0x000fe400080006ff */
[----:B------:R-:W-:-:S04]  /*4180*/  USHF.L.U32 UR4, UR4, UR5, URZ ;  /* 0x0000000504047299 */ /* 0x000fc800080006ff */
[----:B-1----:R-:W-:-:S04]  /*4190*/  LOP3.LUT R0, R0, UR8, RZ, 0xc0, !PT ;  /* 0x0000000800007c12 */ /* 0x002fc8000f8ec0ff */
[----:B------:R-:W-:-:S13]  /*41a0*/  ISETP.NE.AND P0, PT, R0, UR8, PT ;  /* 0x0000000800007c0c */ /* 0x000fda000bf05270 */
[----:B------:R-:W-:Y:S05]  /*41b0*/  @P0 BRA `(.L_x_81) ;  /* 0x0000000000580947 */ /* 0x000fea0003800000 */
[----:B------:R-:W1:Y:S02]  /*41c0*/  LDS R0, [UR6+0x18] ;  /* 0x00001806ff007984 */ /* 0x000e640008000800 */
[----:B-1----:R-:W-:-:S04]  /*41d0*/  LOP3.LUT R0, R0, UR4, RZ, 0xc0, !PT ;  /* 0x0000000400007c12 */ /* 0x002fc8000f8ec0ff */
[----:B------:R-:W-:-:S13]  /*41e0*/  ISETP.NE.AND P0, PT, R0, UR4, PT ;  /* 0x0000000400007c0c */ /* 0x000fda000bf05270 */
[----:B------:R-:W-:Y:S05]  /*41f0*/  @P0 BRA `(.L_x_82) ;  /* 0x00000000003c0947 */ /* 0x000fea0003800000 */
[----:B------:R-:W1:Y:S01]  /*4200*/  S2R R2, SR_LANEID ;  /* 0x0000000000027919 */ /* 0x000e620000000000 */
[----:B------:R-:W-:Y:S01]  /*4210*/  ULOP3.LUT UR8, URZ, UR8, URZ, 0x33, !UPT ;  /* 0x00000008ff087292 */ /* 0x000fe2000f8e33ff */
[----:B------:R-:W-:Y:S01]  /*4220*/  LOP3.LUT R4, RZ, UR4, RZ, 0x33, !PT ;  /* 0x00000004ff047c12 */ /* 0x000fe2000f8e33ff */
[----:B------:R-:W-:Y:S02]  /*4230*/  VOTEU.ANY UR7, UPT, PT ;  /* 0x0000000000077886 */ /* 0x000fe400038e0100 */
[----:B------:R-:W-:Y:S01]  /*4240*/  UFLO.U32 UR7, UR7 ;  /* 0x00000007000772bd */ /* 0x000fe200080e0000 */
[----:B------:R-:W2:Y:S01]  /*4250*/  REDUX UR4, R4 ;  /* 0x00000000040473c4 */ /* 0x000ea20000000000 */
[----:B------:R-:W-:-:S06]  /*4260*/  IMAD.U32 R0, RZ, RZ, UR8 ;  /* 0x00000008ff007e24 */ /* 0x000fcc000f8e00ff */
[----:B------:R4:W-:Y:S01]  /*4270*/  UTCATOMSWS.AND URZ, UR8 ;  /* 0x0000000800ff79e3 */ /* 0x0009e20008000000 */
[----:B------:R-:W3:Y:S01]  /*4280*/  REDUX UR5, R0 ;  /* 0x00000000000573c4 */ /* 0x000ee20000000000 */
[----:B-1----:R-:W-:Y:S01]  /*4290*/  ISETP.EQ.U32.AND P0, PT, R2, UR7, PT ;  /* 0x0000000702007c0c */ /* 0x002fe2000bf02070 */
[----:B--2---:R-:W-:Y:S01]  /*42a0*/  IMAD.U32 R2, RZ, RZ, UR4 ;  /* 0x00000004ff027e24 */ /* 0x004fe2000f8e00ff */
[----:B---3--:R-:W-:-:S11]  /*42b0*/  MOV R3, UR5 ;  /* 0x0000000500037c02 */ /* 0x008fd60008000f00 */
[----:B------:R4:W-:Y:S04]  /*42c0*/  @P0 ATOMS.AND RZ, [UR6+0x14], R3 ;  /* 0x00001403ffff098c */ /* 0x0009e8000a800006 */
[----:B------:R4:W-:Y:S01]  /*42d0*/  @P0 ATOMS.AND RZ, [UR6+0x18], R2 ;  /* 0x00001802ffff098c */ /* 0x0009e2000a800006 */
[----:B------:R-:W-:Y:S05]  /*42e0*/  BRA `(.L_x_83) ;  /* 0x0000000000147947 */ /* 0x000fea0003800000 */
.L_x_82:
[----:B------:R-:W-:Y:S02]  /*42f0*/  MOV R2, 0x4310 ;  /* 0x0000431000027802 */ /* 0x000fe40000000f00 */
[----:B---3-5:R-:W-:Y:S05]  /*4300*/  CALL.REL.NOINC `($__internal_0_$__cuda_sm10x_tcgen05_guardrail_trap_col_being_dealloced_not_returned_by_alloc) ;  /* 0x0000005400d87944 */ /* 0x028fea0003c00000 */
[----:B------:R-:W-:Y:S05]  /*4310*/  BRA `(.L_x_83) ;  /* 0x0000000000087947 */ /* 0x000fea0003800000 */
.L_x_81:
[----:B------:R-:W-:Y:S02]  /*4320*/  MOV R2, 0x4340 ;  /* 0x0000434000027802 */ /* 0x000fe40000000f00 */
[----:B---3-5:R-:W-:Y:S05]  /*4330*/  CALL.REL.NOINC `($__internal_2_$__cuda_sm10x_tcgen05_guardrail_trap_unallocated_columns_being_dealloced) ;  /* 0x0000005400e47944 */ /* 0x028fea0003c00000 */
.L_x_83:
[----:B------:R-:W-:Y:S01]  /*4340*/  NOP ;  /* 0x0000000000007918 */ /* 0x000fe20000000000 */
[----:B----4-:R-:W-:Y:S05]  /*4350*/  EXIT ;  /* 0x000000000000794d */ /* 0x010fea0003800000 */
.L_x_54:
[----:B------:R-:W-:-:S09]  /*4360*/  UISETP.NE.OR UP5, UPT, UR10, 0x3, !UP5 ;  /* 0x000000030a00788c */ /* 0x000fd2000efa5670 */
[----:B------:R-:W-:Y:S05]  /*4370*/  BRA.U UP5, `(.L_x_84) ;  /* 0x0000001105787547 */ /* 0x000fea000b800000 */
[----:B------:R-:W1:Y:S01]  /*4380*/  LDC R0, c[0x0][0xb30] ;  /* 0x0002cc00ff007b82 */ /* 0x000e620000000800 */
[----:B------:R-:W2:Y:S01]  /*4390*/  LDCU.64 UR8, c[0x0][0x888] ;  /* 0x00011100ff0877ac */ /* 0x000ea20008000a00 */
[----:B------:R-:W-:Y:S02]  /*43a0*/  HFMA2 R25, -RZ, RZ, 0, 0 ;  /* 0x00000000ff197431 */ /* 0x000fe400000001ff */
[----:B-----5:R-:W-:Y:S01]  /*43b0*/  IMAD.MOV.U32 R32, RZ, RZ, 0x1 ;  /* 0x00000001ff207424 */ /* 0x020fe200078e00ff */
[----:B------:R-:W-:Y:S01]  /*43c0*/  MOV R23, 0x2000 ;  /* 0x0000200000177802 */ /* 0x000fe20000000f00 */
[----:B------:R-:W3:Y:S01]  /*43d0*/  LDCU.64 UR4, c[0x0][0x890] ;  /* 0x00011200ff0477ac */ /* 0x000ee20008000a00 */
[----:B------:R-:W-:Y:S01]  /*43e0*/  IMAD.MOV.U32 R27, RZ, RZ, RZ ;  /* 0x000000ffff1b7224 */ /* 0x000fe200078e00ff */
[----:B------:R-:W4:Y:S01]  /*43f0*/  LDC R19, c[0x0][0x370] ;  /* 0x0000dc00ff137b82 */ /* 0x000f220000000800 */
[----:B------:R-:W-:Y:S01]  /*4400*/  UMOV UR7, 0x400 ;  /* 0x0000040000077882 */ /* 0x000fe20000000000 */
[----:B------:R-:W-:-:S02]  /*4410*/  UPLOP3.LUT UP1, UPT, UPT, UPT, UPT, 0x40, 0x4 ;  /* 0x000000000004789c */ /* 0x000fc40003f2e870 */
[----:B------:R-:W-:-:S04]  /*4420*/  ULEA UR7, UR37, UR7, 0x18 ;  /* 0x0000000725077291 */ /* 0x000fc8000f8ec0ff */
[----:B------:R-:W4:Y:S01]  /*4430*/  LDC R2, c[0x0][0xb0c] ;  /* 0x0002c300ff027b82 */ /* 0x000f220000000800 */
[----:B------:R-:W-:Y:S02]  /*4440*/  UIADD3 UR13, UPT, UPT, UR7, 0x48, URZ ;  /* 0x00000048070d7890 */ /* 0x000fe4000fffe0ff */
[----:B--2---:R-:W-:Y:S02]  /*4450*/  UISETP.NE.U32.AND UP3, UPT, UR8, URZ, UPT ;  /* 0x000000ff0800728c */ /* 0x004fe4000bf65070 */
[----:B------:R-:W-:Y:S02]  /*4460*/  UIADD3 UR41, UPT, UPT, UR7, 0x30, URZ ;  /* 0x0000003007297890 */ /* 0x000fe4000fffe0ff */
[----:B---3--:R-:W-:Y:S01]  /*4470*/  UISETP.NE.U32.AND UP4, UPT, UR4, URZ, UPT ;  /* 0x000000ff0400728c */ /* 0x008fe2000bf85070 */
[----:B------:R-:W2:Y:S01]  /*4480*/  LDC R18, c[0x0][0xb20] ;  /* 0x0002c800ff127b82 */ /* 0x000ea20000000800 */
[----:B-1----:R-:W-:Y:S01]  /*4490*/  ISETP.NE.AND P1, PT, R0, 0x1, PT ;  /* 0x000000010000780c */ /* 0x002fe20003f25270 */
[----:B------:R-:W-:-:S02]  /*44a0*/  UISETP.NE.AND.EX UP3, UPT, UR9, URZ, UPT, UP3 ;  /* 0x000000ff0900728c */ /* 0x000fc4000bf65330 */
[----:B------:R-:W-:Y:S02]  /*44b0*/  UIADD3 UR33, UPT, UPT, UR7, 0x38, URZ ;  /* 0x0000003807217890 */ /* 0x000fe4000fffe0ff */
[----:B------:R-:W-:Y:S02]  /*44c0*/  UIADD3 UR25, UPT, UPT, UR7, 0x40, URZ ;  /* 0x0000004007197890 */ /* 0x000fe4000fffe0ff */
[----:B------:R-:W1:Y:S01]  /*44d0*/  LDC.64 R36, c[0x0][0x348] ;  /* 0x0000d200ff247b82 */ /* 0x000e620000000a00 */
[----:B------:R-:W-:Y:S02]  /*44e0*/  UPRMT UR13, UR37, 0x654, UR13 ;  /* 0x00000654250d7896 */ /* 0x000fe4000800000d */
[----:B------:R-:W-:-:S05]  /*44f0*/  UISETP.NE.AND.EX UP4, UPT, UR5, URZ, UPT, UP4 ;  /* 0x000000ff0500728c */ /* 0x000fca000bf85340 */
[----:B------:R-:W3:Y:S08]  /*4500*/  LDC.64 R16, c[0x0][0xb10] ;  /* 0x0002c400ff107b82 */ /* 0x000ef00000000a00 */
[----:B------:R-:W1:Y:S08]  /*4510*/  LDC.64 R6, c[0x0][0xb18] ;  /* 0x0002c600ff067b82 */ /* 0x000e700000000a00 */
[----:B------:R-:W1:Y:S08]  /*4520*/  LDC.64 R4, c[0x0][0xb28] ;  /* 0x0002ca00ff047b82 */ /* 0x000e700000000a00 */
[----:B--2-4-:R-:W1:Y:S02]  /*4530*/  LDC R22, c[0x0][0x374] ;  /* 0x0000dd00ff167b82 */ /* 0x014e640000000800 */
.L_x_95:
[----:B------:R-:W-:Y:S02]  /*4540*/  LEA R0, R27, UR7, 0x3 ;  /* 0x000000071b007c11 */ /* 0x000fe4000f8e18ff */
[----:B------:R-:W-:Y:S02]  /*4550*/  SHF.L.U32 R3, R25, 0x1f, RZ ;  /* 0x0000001f19037819 */ /* 0x000fe400000006ff */
[----:B------:R-:W-:Y:S02]  /*4560*/  LEA R28, R27, UR7, 0x4 ;  /* 0x000000071b1c7c11 */ /* 0x000fe4000f8e20ff */
[----:B--2---:R-:W2:Y:S02]  /*4570*/  SYNCS.PHASECHK.TRANS64.TRYWAIT P0, [R0+URZ+0x80], R3 ;  /* 0x00008003000075a7 */ /* 0x004ea400080011ff */
[----:B--2---:R-:W-:Y:S05]  /*4580*/  @!P0 BRA `(.L_x_85) ;  /* 0x0000004c00e88947 */ /* 0x004fea0003800000 */
.L_x_176:
[----:B------:R-:W-:Y:S01]  /*4590*/  ISETP.GE.AND P0, PT, R26, 0x1, PT ;  /* 0x000000011a00780c */ /* 0x000fe20003f06270 */
[----:B------:R-:W4:Y:S01]  /*45a0*/  LDS.128 R28, [R28+0x110] ;  /* 0x000110001c1c7984 */ /* 0x000f220000000c00 */
[----:B--2---:R-:W-:Y:S01]  /*45b0*/  VIADD R0, R0, 0x90 ;  /* 0x0000009000007836 */ /* 0x004fe20000000000 */
[----:B------:R-:W-:Y:S01]  /*45c0*/  @!PT LDS RZ, [RZ] ;  /* 0x00000000fffff984 */ /* 0x000fe20000000800 */
[----:B------:R-:W-:Y:S01]  /*45d0*/  @!PT LDS RZ, [RZ] ;  /* 0x00000000fffff984 */ /* 0x000fe20000000800 */
[----:B------:R-:W-:Y:S01]  /*45e0*/  @!PT LDS RZ, [RZ] ;  /* 0x00000000fffff984 */ /* 0x000fe20000000800 */
[----:B------:R-:W-:Y:S01]  /*45f0*/  @!PT LDS RZ, [RZ] ;  /* 0x00000000fffff984 */ /* 0x000fe20000000800 */
[----:B------:R2:W-:Y:S06]  /*4600*/  MEMBAR.ALL.CTA ;  /* 0x0000000000007992 */ /* 0x0005ec0000008000 */
[----:B--2---:R-:W2:Y:S01]  /*4610*/  FENCE.VIEW.ASYNC.S ;  /* 0x00000000000073c6 */ /* 0x004ea20000000000 */
[----:B------:R-:W-:Y:S04]  /*4620*/  PRMT R0, RZ, 0x654, R0 ;  /* 0x00000654ff007816 */ /* 0x000fe80000000000 */
[----:B--2---:R2:W-:Y:S01]  /*4630*/  SYNCS.ARRIVE.TRANS64.RED.A1T0 RZ, [R0+URZ], RZ ;  /* 0x000000ff00ff79a7 */ /* 0x0045e200081004ff */
[----:B----4-:R-:W-:Y:S11]  /*4640*/  LOP3.LUT P3, RZ, R30, 0x1, RZ, 0xc0, !PT ;  /* 0x000000011eff7812 */ /* 0x010ff6000786c0ff */
[----:B------:R-:W-:Y:S02]  /*4650*/  @!UPT UIADD3 URZ, UPT, UPT, URZ, URZ, URZ ;  /* 0x000000fffffff290 */ /* 0x000fe4000fffe0ff */
[----:B------:R-:W-:Y:S02]  /*4660*/  @P3 MOV R13, R28 ;  /* 0x0000001c000d3202 */ /* 0x000fe40000000f00 */
[----:B------:R-:W-:Y:S01]  /*4670*/  @P3 LOP3.LUT R8, R29, 0xffff, RZ, 0xc0, !PT ;  /* 0x0000ffff1d083812 */ /* 0x000fe200078ec0ff */
[----:B--2---:R-:W-:Y:S06]  /*4680*/  @!P0 BRA `(.L_x_86) ;  /* 0x0000000000a48947 */ /* 0x004fec0003800000 */
[----:B-1----:R-:W-:Y:S01]  /*4690*/  IMAD.HI.U32 R33, R22, R7, RZ ;  /* 0x0000000716217227 */ /* 0x002fe200078e00ff */
[----:B------:R-:W-:Y:S02]  /*46a0*/  ISETP.NE.AND P0, PT, R6, 0x1, PT ;  /* 0x000000010600780c */ /* 0x000fe40003f05270 */
[----:B------:R-:W-:Y:S01]  /*46b0*/  ISETP.NE.AND P2, PT, R26, 0x1, PT ;  /* 0x000000011a00780c */ /* 0x000fe20003f45270 */
[----:B---3--:R-:W-:Y:S01]  /*46c0*/  IMAD.HI.U32 R34, R19, R16, RZ ;  /* 0x0000001013227227 */ /* 0x008fe200078e00ff */
[----:B------:R-:W-:Y:S02]  /*46d0*/  SHF.R.U32.HI R33, RZ, R18, R33 ;  /* 0x00000012ff217219 */ /* 0x000fe40000011621 */
[----:B------:R-:W-:Y:S01]  /*46e0*/  ISETP.NE.AND P4, PT, R2, 0x1, PT ;  /* 0x000000010200780c */ /* 0x000fe20003f85270 */
[----:B------:R-:W-:Y:S01]  /*46f0*/  IMAD.HI.U32 R38, R13, R16, RZ ;  /* 0x000000100d267227 */ /* 0x000fe200078e00ff */
[----:B------:R-:W-:Y:S02]  /*4700*/  SHF.R.U32.HI R34, RZ, R17, R34 ;  /* 0x00000011ff227219 */ /* 0x000fe40000011622 */
[----:B------:R-:W-:Y:S01]  /*4710*/  SEL R3, R22, R33, !P0 ;  /* 0x0000002116037207 */ /* 0x000fe20004000000 */
[C---:B------:R-:W-:Y:S01]  /*4720*/  IMAD.HI.U32 R33, R8.reuse, R7, RZ ;  /* 0x0000000708217227 */ /* 0x040fe200078e00ff */
[----:B------:R-:W-:Y:S02]  /*4730*/  SEL R11, R19, R34, !P4 ;  /* 0x00000022130b7207 */ /* 0x000fe40006000000 */
[----:B------:R-:W-:Y:S01]  /*4740*/  SHF.R.U32.HI R38, RZ, R17, R38 ;  /* 0x00000011ff267219 */ /* 0x000fe20000011626 */
[----:B------:R-:W-:Y:S01]  /*4750*/  IMAD.HI.U32 R40, R3, R4, RZ ;  /* 0x0000000403287227 */ /* 0x000fe200078e00ff */
[----:B------:R-:W-:Y:S03]  /*4760*/  SHF.R.U32.HI R33, RZ, R18, R33 ;  /* 0x00000012ff217219 */ /* 0x000fe60000011621 */
[----:B------:R-:W-:Y:S01]  /*4770*/  IMAD.HI.U32 R34, R11, R4, RZ ;  /* 0x000000040b227227 */ /* 0x000fe200078e00ff */
[----:B------:R-:W-:Y:S02]  /*4780*/  @P2 SHF.R.U32.HI R3, RZ, R5, R40 ;  /* 0x00000005ff032219 */ /* 0x000fe40000011628 */
[----:B------:R-:W-:Y:S02]  /*4790*/  SEL R9, R8, R33, !P0 ;  /* 0x0000002108097207 */ /* 0x000fe40004000000 */
[----:B------:R-:W-:Y:S01]  /*47a0*/  @P2 SHF.R.U32.HI R11, RZ, R5, R34 ;  /* 0x00000005ff0b2219 */ /* 0x000fe20000011622 */
[C---:B------:R-:W-:Y:S01]  /*47b0*/  IMAD R10, R26.reuse, R3, RZ ;  /* 0x000000031a0a7224 */ /* 0x040fe200078e02ff */
[----:B------:R-:W-:Y:S01]  /*47c0*/  SEL R3, R13, R38, !P4 ;  /* 0x000000260d037207 */ /* 0x000fe20006000000 */
[C---:B------:R-:W-:Y:S03]  /*47d0*/  IMAD.HI.U32 R14, R9.reuse, R4, RZ ;  /* 0x00000004090e7227 */ /* 0x040fe600078e00ff */
[----:B------:R-:W-:Y:S01]  /*47e0*/  ISETP.GE.AND P0, PT, R9, R10, PT ;  /* 0x0000000a0900720c */ /* 0x000fe20003f06270 */
[C---:B------:R-:W-:Y:S01]  /*47f0*/  IMAD R12, R26.reuse, R11, RZ ;  /* 0x0000000b1a0c7224 */ /* 0x040fe200078e02ff */
[-C--:B------:R-:W-:Y:S04]  /*4800*/  SHF.R.U32.HI R14, RZ, R5.reuse, R14 ;  /* 0x00000005ff0e7219 */ /* 0x080fe8000001160e */
[----:B------:R-:W-:Y:S02]  /*4810*/  ISETP.GE.OR P0, PT, R3, R12, P0 ;  /* 0x0000000c0300720c */ /* 0x000fe40000706670 */
[----:B------:R-:W-:Y:S05]  /*4820*/  SEL R15, R9, R14, !P2 ;  /* 0x0000000e090f7207 */ /* 0x000fea0005000000 */
[----:B------:R-:W-:Y:S04]  /*4830*/  IMAD.MOV R14, RZ, RZ, -R15 ;  /* 0x000000ffff0e7224 */ /* 0x000fe800078e0a0f */
[----:B------:R-:W-:Y:S02]  /*4840*/  IMAD R14, R26, R14, R9 ;  /* 0x0000000e1a0e7224 */ /* 0x000fe400078e0209 */
[C---:B------:R-:W-:Y:S05]  /*4850*/  @!P0 IMAD.HI.U32 R10, R3.reuse, R4, RZ ;  /* 0x00000004030a8227 */ /* 0x040fea00078e00ff */
[----:B------:R-:W-:Y:S04]  /*4860*/  @!P0 SHF.R.U32.HI R10, RZ, R5, R10 ;  /* 0x00000005ff0a8219 */ /* 0x000fe8000001160a */
[----:B------:R-:W-:Y:S01]  /*4870*/  @!P0 SEL R0, R3, R10, !P2 ;  /* 0x0000000a03008207 */ /* 0x000fe20005000000 */
[----:B------:R-:W-:Y:S03]  /*4880*/  IMAD.MOV R10, RZ, RZ, -R3 ;  /* 0x000000ffff0a7224 */ /* 0x000fe600078e0a03 */
[----:B------:R-:W-:Y:S01]  /*4890*/  @!P0 IADD3 R15, PT, PT, R15, -R0, RZ ;  /* 0x800000000f0f8210 */ /* 0x000fe20007ffe0ff */
[----:B------:R-:W-:Y:S01]  /*48a0*/  @!P0 IMAD R0, R11, R14, R0 ;  /* 0x0000000e0b008224 */ /* 0x000fe200078e0200 */
[----:B------:R-:W-:Y:S01]  /*48b0*/  IADD3 R11, PT, PT, -R9, RZ, RZ ;  /* 0x000000ff090b7210 */ /* 0x000fe20007ffe1ff */
[----:B------:R-:W-:Y:S02]  /*48c0*/  IMAD R13, R2, R10, R13 ;  /* 0x0000000a020d7224 */ /* 0x000fe400078e020d */
[----:B------:R-:W-:Y:S02]  /*48d0*/  @!P0 IMAD R9, R15, R26, R3 ;  /* 0x0000001a0f098224 */ /* 0x000fe400078e0203 */
[----:B------:R-:W-:Y:S02]  /*48e0*/  @!P0 IMAD.MOV.U32 R3, RZ, RZ, R0 ;  /* 0x000000ffff038224 */ /* 0x000fe400078e0000 */
[----:B------:R-:W-:Y:S02]  /*48f0*/  IMAD R8, R6, R11, R8 ;  /* 0x0000000b06087224 */ /* 0x000fe400078e0208 */
[----:B------:R-:W-:Y:S02]  /*4900*/  IMAD R13, R3, R2, R13 ;  /* 0x00000002030d7224 */ /* 0x000fe400078e020d */
[----:B------:R-:W-:Y:S02]  /*4910*/  IMAD R8, R9, R6, R8 ;  /* 0x0000000609087224 */ /* 0x000fe400078e0208 */
.L_x_86:
[----:B------:R-:W-:Y:S05]  /*4920*/  BRA.U UP1, `(.L_x_87) ;  /* 0x0000000101107547 */ /* 0x000fea000b800000 */
[----:B------:R-:W-:Y:S04]  /*4930*/  MOV R0, UR6 ;  /* 0x0000000600007c02 */ /* 0x000fe80008000f00 */
[----:B------:R-:W-:Y:S04]  /*4940*/  SHF.L.U32 R3, R0, 0x1f, RZ ;  /* 0x0000001f00037819 */ /* 0x000fe800000006ff */
[----:B------:R-:W2:Y:S02]  /*4950*/  SYNCS.PHASECHK.TRANS64.TRYWAIT P0, [UR7+0x78], R3 ;  /* 0x00007803ff0075a7 */ /* 0x000ea40008001107 */
[----:B--2---:R-:W-:Y:S05]  /*4960*/  @!P0 BRA `(.L_x_88) ;  /* 0x0000004c00048947 */ /* 0x004fea0003800000 */
.L_x_87:
[----:B------:R-:W-:Y:S02]  /*4970*/  R2UR UR42, R20 ;  /* 0x00000000142a72ca */ /* 0x000fe400000e0000 */
[----:B------:R-:W-:Y:S02]  /*4980*/  R2UR UR43, R21 ;  /* 0x00000000152b72ca */ /* 0x000fe400000e0000 */
[----:B------:R-:W-:Y:S02]  /*4990*/  ISETP.NE.U32.AND P2, PT, RZ, UR4, PT ;  /* 0x00000004ff007c0c */ /* 0x000fe4000bf45070 */
[----:B------:R-:W-:Y:S02]  /*49a0*/  SHF.L.U32 R12, R32, 0x1f, RZ ;  /* 0x0000001f200c7819 */ /* 0x000fe400000006ff */
[----:B------:R-:W-:Y:S05]  /*49b0*/  ISETP.NE.AND.EX P2, PT, RZ, UR5, PT, P2 ;  /* 0x00000005ff007c0c */ /* 0x000fea000bf45320 */
[----:B------:R-:W-:Y:S02]  /*49c0*/  USHF.L.U32 UR42, UR42, 0x7, URZ ;  /* 0x000000072a2a7899 */ /* 0x000fe400080006ff */
[----:B------:R-:W-:Y:S01]  /*49d0*/  USHF.L.U32 UR43, UR43, 0x6, URZ ;  /* 0x000000062b2b7899 */ /* 0x000fe200080006ff */
[----:B------:R-:W-:Y:S11]  /*49e0*/  BRA.U !UP4, `(.L_x_89) ;  /* 0x000000010c347547 */ /* 0x000ff6000b800000 */
[----:B------:R-:W-:Y:S01]  /*49f0*/  UPLOP3.LUT UP0, UPT, UPT, UPT, UP3, 0x80, 0x8 ;  /* 0x000000000008789c */ /* 0x000fe20003f0f030 */
[----:B--2---:R-:W-:Y:S02]  /*4a00*/  HFMA2 R0, -RZ, RZ, 0, 5.9604644775390625e-08 ;  /* 0x00000001ff007431 */ /* 0x004fe400000001ff */
[----:B------:R-:W-:Y:S03]  /*4a10*/  IMAD.MOV.U32 R67, RZ, RZ, 0x1 ;  /* 0x00000001ff437424 */ /* 0x000fe600078e00ff */
[----:B------:R-:W-:Y:S05]  /*4a20*/  PLOP3.LUT P0, PT, PT, PT, UP0, 0x80, 0x8 ;  /* 0x000000000008781c */ /* 0x000fea0003f0f008 */
[----:B------:R-:W2:Y:S01]  /*4a30*/  @UP0 LDCU.64 UR10, c[0x0][0x888] ;  /* 0x00011100ff0a07ac */ /* 0x000ea20008000a00 */
[----:B------:R-:W-:Y:S07]  /*4a40*/  @UP0 UIMAD UR8, UR36, UR4, URZ ;  /* 0x00000004240802a4 */ /* 0x000fee000f8e02ff */
[----:B------:R-:W-:Y:S01]  /*4a50*/  @!P0 PRMT R67, R0, 0x7610, R67 ;  /* 0x0000761000438816 */ /* 0x000fe20000000043 */
[----:B--2---:R-:W-:Y:S03]  /*4a60*/  @UP0 UIMAD.WIDE UR10, UR8, 0x4, UR10 ;  /* 0x00000004080a08a5 */ /* 0x004fe6000f8e020a */
[----:B------:R-:W2:Y:S03]  /*4a70*/  @!UP0 LDCU UR8, c[0x0][0x880] ;  /* 0x00011000ff0887ac */ /* 0x000ea60008000800 */
[----:B------:R-:W-:Y:S01]  /*4a80*/  IMAD.U32 R10, RZ, RZ, UR10 ;  /* 0x0000000aff0a7e24 */ /* 0x000fe2000f8e00ff */
[----:B------:R-:W-:Y:S05]  /*4a90*/  MOV R11, UR11 ;  /* 0x0000000b000b7c02 */ /* 0x000fea0008000f00 */
[----:B------:R4:W5:Y:S02]  /*4aa0*/  @P0 LDG.E R35, desc[UR46][R10.64] ;  /* 0x0000002e0a230981 */ /* 0x000964000c1e1900 */
[----:B--2-4-:R-:W-:Y:S07]  /*4ab0*/  @!P0 IMAD.U32 R35, RZ, RZ, UR8 ;  /* 0x00000008ff238e24 */ /* 0x014fee000f8e00ff */
.L_x_89:
[----:B-----5:R-:W-:Y:S01]  /*4ac0*/  @!P2 FSETP.EQ.AND P0, PT, R35, RZ, PT ;  /* 0x000000ff2300a20b */ /* 0x020fe20003f02000 */
[----:B------:R-:W-:Y:S01]  /*4ad0*/  @!UPT UIADD3 URZ, UPT, UPT, URZ, URZ, URZ ;  /* 0x000000fffffff290 */ /* 0x000fe2000fffe0ff */
[----:B------:R-:W-:Y:S11]  /*4ae0*/  @!P2 BRA `(.L_x_90) ;  /* 0x000000000014a947 */ /* 0x000ff60003800000 */
[----:B------:R-:W-:Y:S02]  /*4af0*/  LOP3.LUT P2, RZ, R67, 0xff, RZ, 0xc0, !PT ;  /* 0x000000ff43ff7812 */ /* 0x000fe4000784c0ff */
[----:B------:R-:W-:Y:S04]  /*4b00*/  PLOP3.LUT P0, PT, PT, PT, UP0, 0x80, 0x8 ;  /* 0x000000000008781c */ /* 0x000fe80003f0f008 */
[----:B------:R-:W-:Y:S07]  /*4b10*/  PLOP3.LUT P0, PT, P0, PT, PT, 0x8, 0x80 ;  /* 0x000000000080781c */ /* 0x000fee000070e170 */
[----:B------:R-:W-:Y:S11]  /*4b20*/  @P2 FSETP.EQ.AND P0, PT, R35, RZ, PT ;  /* 0x000000ff2300220b */ /* 0x000ff60003f02000 */
[----:B------:R-:W-:Y:S02]  /*4b30*/  @!UPT UIADD3 URZ, UPT, UPT, URZ, URZ, URZ ;  /* 0x000000fffffff290 */ /* 0x000fe4000fffe0ff */
.L_x_90:
[----:B------:R-:W4:Y:S01]  /*4b40*/  SYNCS.PHASECHK.TRANS64.TRYWAIT P2, [UR7+0x50], R12 ;  /* 0x0000500cff0075a7 */ /* 0x000f220008041107 */
[----:B------:R-:W-:Y:S04]  /*4b50*/  ELECT P4, URZ, PT ;  /* 0x0000000000ff782f */ /* 0x000fe80003880000 */
[----:B------:R-:W-:Y:S11]  /*4b60*/  PLOP3.LUT P4, PT, P0, P4, PT, 0xf2, 0x2f ;  /* 0x00000000002f781c */ /* 0x000ff60000789e72 */
[----:B------:R-:W-:Y:S02]  /*4b70*/  @!UPT UIADD3 URZ, UPT, UPT, URZ, URZ, URZ ;  /* 0x000000fffffff290 */ /* 0x000fe4000fffe0ff */
[----:B-1----:R-:W-:Y:S05]  /*4b80*/  @!P4 IADD3 R9, P0, PT, R36, 0x580, RZ ;  /* 0x000005802409c810 */ /* 0x002fea0007f1e0ff */
[----:B--2---:R-:W-:Y:S01]  /*4b90*/  @!P4 IMAD.X R0, RZ, RZ, R37, P0 ;  /* 0x000000ffff00c224 */ /* 0x004fe200000e0625 */
[----:B----4-:R-:W-:Y:S07]  /*4ba0*/  @!P2 BRA `(.L_x_91) ;  /* 0x00000048008ca947 */ /* 0x010fee0003800000 */
.L_x_179:
[----:B------:R-:W-:Y:S01]  /*4bb0*/  @!P4 R2UR UR9, R9 ;  /* 0x000000000909c2ca */ /* 0x000fe200000e0000 */
[----:B------:R-:W-:Y:S01]  /*4bc0*/  VOTEU.ALL UP1, P4 ;  /* 0x0000000000ff7886 */ /* 0x000fe20002020000 */
[----:B------:R-:W-:Y:S01]  /*4bd0*/  @!P4 R2UR UR8, R0 ;  /* 0x000000000008c2ca */ /* 0x000fe200000e0000 */
[----:B------:R-:W-:Y:S01]  /*4be0*/  VOTEU.ALL UP2, P4 ;  /* 0x0000000000ff7886 */ /* 0x000fe20002040000 */
[----:B------:R-:W-:Y:S01]  /*4bf0*/  UMOV UR16, 0x0 ;  /* 0x0000000000107882 */ /* 0x000fe20000000000 */
[----:B------:R-:W-:Y:S01]  /*4c00*/  UMOV UR17, 0x10000000 ;  /* 0x1000000000117882 */ /* 0x000fe20000000000 */
[----:B------:R-:W-:Y:S01]  /*4c10*/  @!UP1 UIADD3 UR40, UPT, UPT, UR7, 0x200, URZ ;  /* 0x0000020007289890 */ /* 0x000fe2000fffe0ff */
[----:B------:R-:W-:Y:S01]  /*4c20*/  @!P4 IMAD.MOV.U32 R0, RZ, RZ, 0x2000 ;  /* 0x00002000ff00c424 */ /* 0x000fe200078e00ff */
[----:B------:R-:W-:Y:S01]  /*4c30*/  UMOV UR44, UR36 ;  /* 0x00000024002c7c82 */ /* 0x000fe20008000000 */
[----:B------:R-:W-:Y:S01]  /*4c40*/  @!UP1 UIADD3 UR10, UPT, UPT, UR42, 0x40, URZ ;  /* 0x000000402a0a9890 */ /* 0x000fe2000fffe0ff */
[----:B------:R-:W-:Y:S01]  /*4c50*/  @!P4 IADD3 R9, P0, PT, R36, 0x580, RZ ;  /* 0x000005802409c810 */ /* 0x000fe20007f1e0ff */
[----:B------:R-:W-:Y:S01]  /*4c60*/  UMOV UR11, UR43 ;  /* 0x0000002b000b7c82 */ /* 0x000fe20008000000 */
[----:B------:R-:W-:Y:S01]  /*4c70*/  UMOV UR12, UR36 ;  /* 0x00000024000c7c82 */ /* 0x000fe20008000000 */
[----:B------:R-:W-:Y:S01]  /*4c80*/  IMAD.U32 R10, RZ, RZ, UR9 ;  /* 0x00000009ff0a7e24 */ /* 0x000fe2000f8e00ff */
[----:B------:R-:W-:Y:S01]  /*4c90*/  UMOV UR9, UR41 ;  /* 0x0000002900097c82 */ /* 0x000fe20008000000 */
[----:B------:R-:W-:Y:S01]  /*4ca0*/  IMAD.U32 R11, RZ, RZ, UR8 ;  /* 0x00000008ff0b7e24 */ /* 0x000fe2000f8e00ff */
[----:B------:R-:W-:Y:S02]  /*4cb0*/  @!UP1 UIADD3 UR8, UPT, UPT, UR7, 0x1200, URZ ;  /* 0x0000120007089890 */ /* 0x000fe4000fffe0ff */
[----:B------:R-:W-:Y:S01]  /*4cc0*/  @!P4 R2UR UR18, R10 ;  /* 0x000000000a12c2ca */ /* 0x000fe200000e0000 */
[----:B------:R-:W-:Y:S01]  /*4cd0*/  VOTEU.ALL UP1, P4 ;  /* 0x0000000000ff7886 */ /* 0x000fe20002020000 */
[----:B------:R-:W-:Y:S01]  /*4ce0*/  @!P4 R2UR UR19, R11 ;  /* 0x000000000b13c2ca */ /* 0x000fe200000e0000 */
[----:B------:R-:W-:Y:S11]  /*4cf0*/  UPRMT UR14, UR37, 0x654, UR41 ;  /* 0x00000654250e7896 */ /* 0x000ff60008000029 */
[----:B------:R-:W-:Y:S01]  /*4d00*/  @!UPT UIADD3 URZ, UPT, UPT, URZ, URZ, URZ ;  /* 0x000000fffffff290 */ /* 0x000fe2000fffe0ff */
[----:B------:R2:W-:Y:S01]  /*4d10*/  @!UP2 UTMALDG.3D [UR40], [UR18], desc[UR16] ;  /* 0x000010281200a5b4 */ /* 0x0005e20008011000 */
[----:B------:R2:W-:Y:S01]  /*4d20*/  @!UP1 UTMALDG.3D [UR8], [UR18], desc[UR16] ;  /* 0x00001008120095b4 */ /* 0x0005e20008011000 */
[----:B------:R4:W-:Y:S01]  /*4d30*/  @!P4 SYNCS.ARRIVE.TRANS64.RED.A0TR RZ, [UR7+0x30], R0 ;  /* 0x00003000ffffc9a7 */ /* 0x0009e20008300407 */
[----:B------:R-:W-:Y:S01]  /*4d40*/  SYNCS.ARRIVE.TRANS64.RED.A1T0 RZ, [UR14], RZ ;  /* 0x000000ffffff79a7 */ /* 0x000fe2000810040e */
[----:B----4-:R-:W-:Y:S01]  /*4d50*/  @!P4 IMAD.X R0, RZ, RZ, R37, P0 ;  /* 0x000000ffff00c224 */ /* 0x010fe200000e0625 */
[----:B------:R-:W4:Y:S02]  /*4d60*/  SYNCS.PHASECHK.TRANS64.TRYWAIT P2, [UR7+0x58], R12 ;  /* 0x0000580cff0075a7 */ /* 0x000f240008041107 */
[----:B--2-4-:R-:W-:Y:S05]  /*4d70*/  @!P2 BRA `(.L_x_92) ;  /* 0x000000480030a947 */ /* 0x014fea0003800000 */
.L_x_181:
        /* <DEDUP_REMOVED lines=8> */
[----:B------:R-:W-:Y:S01]  /*4e00*/  @!UP1 UIADD3 UR32, UPT, UPT, UR7, 0x2200, URZ ;  /* 0x0000220007209890 */ /* 0x000fe2000fffe0ff */
[----:B------:R-:W-:Y:S01]  /*4e10*/  @!P4 IADD3 R21, P0, PT, R36, 0x580, RZ ;  /* 0x000005802415c810 */ /* 0x000fe20007f1e0ff */
[----:B------:R-:W-:Y:S01]  /*4e20*/  UMOV UR35, UR43 ;  /* 0x0000002b00237c82 */ /* 0x000fe20008000000 */
[----:B------:R-:W-:Y:S02]  /*4e30*/  @!UP1 UIADD3 UR10, UPT, UPT, UR42, 0x50, URZ ;  /* 0x000000502a0a9890 */ /* 0x000fe4000fffe0ff */
[----:B------:R-:W-:Y:S01]  /*4e40*/  IMAD.U32 R10, RZ, RZ, UR9 ;  /* 0x00000009ff0a7e24 */ /* 0x000fe2000f8e00ff */
[----:B------:R-:W-:Y:S01]  /*4e50*/  UMOV UR9, UR33 ;  /* 0x0000002100097c82 */ /* 0x000fe20008000000 */
[----:B------:R-:W-:Y:S01]  /*4e60*/  IMAD.U32 R11, RZ, RZ, UR8 ;  /* 0x00000008ff0b7e24 */ /* 0x000fe2000f8e00ff */
[----:B------:R-:W-:Y:S01]  /*4e70*/  @!UP1 UIADD3 UR8, UPT, UPT, UR7, 0x3200, URZ ;  /* 0x0000320007089890 */ /* 0x000fe2000fffe0ff */
[----:B------:R-:W-:Y:S01]  /*4e80*/  @!P4 IMAD.X R20, RZ, RZ, R37, P0 ;  /* 0x000000ffff14c224 */ /* 0x000fe200000e0625 */
[----:B------:R-:W-:Y:S01]  /*4e90*/  @!P4 R2UR UR18, R10 ;  /* 0x000000000a12c2ca */ /* 0x000fe200000e0000 */
[----:B------:R-:W-:Y:S01]  /*4ea0*/  VOTEU.ALL UP1, P4 ;  /* 0x0000000000ff7886 */ /* 0x000fe20002020000 */
[----:B------:R-:W-:Y:S01]  /*4eb0*/  @!P4 R2UR UR19, R11 ;  /* 0x000000000b13c2ca */ /* 0x000fe200000e0000 */
[----:B------:R-:W-:Y:S01]  /*4ec0*/  UMOV UR11, UR43 ;  /* 0x0000002b000b7c82 */ /* 0x000fe20008000000 */
[----:B------:R-:W-:Y:S01]  /*4ed0*/  UMOV UR12, UR36 ;  /* 0x00000024000c7c82 */ /* 0x000fe20008000000 */
[----:B------:R-:W-:Y:S10]  /*4ee0*/  UPRMT UR14, UR37, 0x654, UR33 ;  /* 0x00000654250e7896 */ /* 0x000ff40008000021 */
[----:B------:R2:W-:Y:S01]  /*4ef0*/  @!UP2 UTMALDG.3D [UR32], [UR18], desc[UR16] ;  /* 0x000010201200a5b4 */ /* 0x0005e20008011000 */
[----:B------:R2:W-:Y:S01]  /*4f00*/  @!UP1 UTMALDG.3D [UR8], [UR18], desc[UR16] ;  /* 0x00001008120095b4 */ /* 0x0005e20008011000 */
[----:B------:R2:W-:Y:S01]  /*4f10*/  @!P4 SYNCS.ARRIVE.TRANS64.RED.A0TR RZ, [UR7+0x38], R0 ;  /* 0x00003800ffffc9a7 */ /* 0x0005e20008300407 */
[----:B------:R-:W-:Y:S01]  /*4f20*/  SYNCS.ARRIVE.TRANS64.RED.A1T0 RZ, [UR14], RZ ;  /* 0x000000ffffff79a7 */ /* 0x000fe2000810040e */
[----:B------:R-:W4:Y:S02]  /*4f30*/  SYNCS.PHASECHK.TRANS64.TRYWAIT P2, [UR7+0x60], R12 ;  /* 0x0000600cff0075a7 */ /* 0x000f240008041107 */
[----:B--2-4-:R-:W-:Y:S05]  /*4f40*/  @!P2 BRA `(.L_x_93) ;  /* 0x0000004400d4a947 */ /* 0x014fea0003800000 */
.L_x_183:
[----:B------:R-:W2:Y:S01]  /*4f50*/  LDC.64 R14, c[0x0][0xb10] ;  /* 0x0002c400ff0e7b82 */ /* 0x000ea20000000a00 */
[----:B------:R-:W-:Y:S01]  /*4f60*/  @!P4 R2UR UR9, R21 ;  /* 0x000000001509c2ca */ /* 0x000fe200000e0000 */
[----:B------:R-:W-:Y:S01]  /*4f70*/  VOTEU.ALL UP1, P4 ;  /* 0x0000000000ff7886 */ /* 0x000fe20002020000 */
[----:B------:R-:W-:Y:S01]  /*4f80*/  @!P4 R2UR UR8, R20 ;  /* 0x000000001408c2ca */ /* 0x000fe200000e0000 */
[----:B------:R-:W-:Y:S01]  /*4f90*/  VOTEU.ALL UP2, P4 ;  /* 0x0000000000ff7886 */ /* 0x000fe20002040000 */
[----:B------:R-:W-:Y:S03]  /*4fa0*/  UMOV UR16, 0x0 ;  /* 0x0000000000107882 */ /* 0x000fe60000000000 */
[----:B------:R-:W4:Y:S01]  /*4fb0*/  LDC.64 R10, c[0x0][0xb18] ;  /* 0x0002c600ff0a7b82 */ /* 0x000f220000000a00 */
[----:B------:R-:W-:Y:S01]  /*4fc0*/  @!UP1 UIADD3 UR26, UPT, UPT, UR42, 0x20, URZ ;  /* 0x000000202a1a9890 */ /* 0x000fe2000fffe0ff */
[----:B------:R-:W-:Y:S01]  /*4fd0*/  @P3 SHF.R.U32.HI R24, RZ, 0x10, R29 ;  /* 0x00000010ff183819 */ /* 0x000fe2000001161d */
[----:B------:R-:W-:Y:S01]  /*4fe0*/  @!UP1 UIADD3 UR24, UPT, UPT, UR7, 0x4200, URZ ;  /* 0x0000420007189890 */ /* 0x000fe2000fffe0ff */
[----:B------:R-:W-:Y:S01]  /*4ff0*/  VIADD R27, R27, 0x1 ;  /* 0x000000011b1b7836 */ /* 0x000fe20000000000 */
[----:B------:R-:W-:Y:S03]  /*5000*/  UMOV UR17, 0x10000000 ;  /* 0x1000000000117882 */ /* 0x000fe60000000000 */
[----:B------:R-:W5:Y:S01]  /*5010*/  @!P1 LDC R0, c[0x0][0xb20] ;  /* 0x0002c800ff009b82 */ /* 0x000f620000000800 */
[----:B------:R-:W-:Y:S01]  /*5020*/  UMOV UR27, UR43 ;  /* 0x0000002b001b7c82 */ /* 0x000fe20008000000 */
[----:B------:R-:W-:Y:S01]  /*5030*/  IMAD.U32 R20, RZ, RZ, UR9 ;  /* 0x00000009ff147e24 */ /* 0x000fe2000f8e00ff */
[----:B------:R-:W-:Y:S05]  /*5040*/  UMOV UR28, UR36 ;  /* 0x00000024001c7c82 */ /* 0x000fea0008000000 */
[----:B-1----:R-:W1:Y:S01]  /*5050*/  @!P1 LDC R3, c[0x0][0xb0c] ;  /* 0x0002c300ff039b82 */ /* 0x002e620000000800 */
[----:B------:R-:W-:Y:S01]  /*5060*/  IMAD.U32 R21, RZ, RZ, UR8 ;  /* 0x00000008ff157e24 */ /* 0x000fe2000f8e00ff */
[----:B------:R-:W-:Y:S01]  /*5070*/  @!UP1 UIADD3 UR10, UPT, UPT, UR42, 0x60, URZ ;  /* 0x000000602a0a9890 */ /* 0x000fe2000fffe0ff */
[----:B------:R-:W-:Y:S01]  /*5080*/  @!P4 R2UR UR18, R20 ;  /* 0x000000001412c2ca */ /* 0x000fe200000e0000 */
[----:B------:R-:W-:Y:S01]  /*5090*/  @!UP1 UIADD3 UR8, UPT, UPT, UR7, 0x5200, URZ ;  /* 0x0000520007089890 */ /* 0x000fe2000fffe0ff */
[----:B------:R-:W-:Y:S01]  /*50a0*/  @!P4 IMAD.MOV.U32 R20, RZ, RZ, 0x2000 ;  /* 0x00002000ff14c424 */ /* 0x000fe200078e00ff */
[----:B------:R-:W-:Y:S01]  /*50b0*/  @!P4 R2UR UR19, R21 ;  /* 0x000000001513c2ca */ /* 0x000fe200000e0000 */
[----:B------:R-:W-:Y:S01]  /*50c0*/  VOTEU.ALL UP1, P4 ;  /* 0x0000000000ff7886 */ /* 0x000fe20002020000 */
[----:B------:R-:W-:Y:S01]  /*50d0*/  UMOV UR9, UR25 ;  /* 0x0000001900097c82 */ /* 0x000fe20008000000 */
[----:B------:R-:W-:Y:S01]  /*50e0*/  UMOV UR11, UR43 ;  /* 0x0000002b000b7c82 */ /* 0x000fe20008000000 */
[----:B------:R-:W-:Y:S01]  /*50f0*/  UMOV UR12, UR36 ;  /* 0x00000024000c7c82 */ /* 0x000fe20008000000 */
[----:B------:R-:W-:Y:S08]  /*5100*/  UPRMT UR14, UR37, 0x654, UR25 ;  /* 0x00000654250e7896 */ /* 0x000ff00008000019 */
[----:B------:R1:W-:Y:S02]  /*5110*/  @!UP2 UTMALDG.3D [UR24], [UR18], desc[UR16] ;  /* 0x000010181200a5b4 */ /* 0x0003e40008011000 */
[----:B-1----:R-:W-:Y:S01]  /*5120*/  @!P1 ISETP.NE.AND P2, PT, R3, 0x1, PT ;  /* 0x000000010300980c */ /* 0x002fe20003f45270 */
[C---:B--2---:R-:W-:Y:S01]  /*5130*/  @!P1 IMAD.HI.U32 R14, R13.reuse, R14, RZ ;  /* 0x0000000e0d0e9227 */ /* 0x044fe200078e00ff */
[----:B----4-:R-:W-:Y:S01]  /*5140*/  @!P1 ISETP.NE.AND P0, PT, R10, 0x1, PT ;  /* 0x000000010a00980c */ /* 0x010fe20003f05270 */
[----:B------:R1:W-:Y:S01]  /*5150*/  @!UP1 UTMALDG.3D [UR8], [UR18], desc[UR16] ;  /* 0x00001008120095b4 */ /* 0x0003e20008011000 */
[----:B------:R1:W-:Y:S01]  /*5160*/  @!P4 SYNCS.ARRIVE.TRANS64.RED.A0TR RZ, [UR7+0x40], R20 ;  /* 0x00004014ffffc9a7 */ /* 0x0003e20008300407 */
[C---:B------:R-:W-:Y:S01]  /*5170*/  @!P1 IMAD.HI.U32 R11, R8.reuse, R11, RZ ;  /* 0x0000000b080b9227 */ /* 0x040fe200078e00ff */
[----:B------:R-:W-:Y:S04]  /*5180*/  @!P1 SHF.R.U32.HI R14, RZ, R15, R14 ;  /* 0x0000000fff0e9219 */ /* 0x000fe8000001160e */
[----:B-----5:R-:W-:Y:S02]  /*5190*/  @!P1 SHF.R.U32.HI R9, RZ, R0, R11 ;  /* 0x00000000ff099219 */ /* 0x020fe4000001160b */
[----:B------:R-:W-:Y:S02]  /*51a0*/  @!P1 SEL R14, R13, R14, !P2 ;  /* 0x0000000e0d0e9207 */ /* 0x000fe40005000000 */
[----:B------:R-:W-:Y:S05]  /*51b0*/  @!P1 SEL R9, R8, R9, !P0 ;  /* 0x0000000908099207 */ /* 0x000fea0004000000 */
[----:B------:R-:W-:Y:S01]  /*51c0*/  @!P1 IMAD.IADD R0, R9, 0x1, -R14 ;  /* 0x0000000109009824 */ /* 0x000fe200078e0a0e */
[----:B------:R-:W-:Y:S01]  /*51d0*/  SYNCS.ARRIVE.TRANS64.RED.A1T0 RZ, [UR14], RZ ;  /* 0x000000ffffff79a7 */ /* 0x000fe2000810040e */
[----:B------:R-:W-:Y:S02]  /*51e0*/  @!P1 IMAD.IADD R9, R14, 0x1, -R9 ;  /* 0x000000010e099824 */ /* 0x000fe400078e0a09 */
[----:B------:R-:W-:Y:S02]  /*51f0*/  @!P1 IMAD R13, R0, R3, R13 ;  /* 0x00000003000d9224 */ /* 0x000fe400078e020d */
[----:B------:R-:W-:Y:S01]  /*5200*/  @!P1 IMAD R8, R9, R10, R8 ;  /* 0x0000000a09089224 */ /* 0x000fe200078e0208 */
[----:B------:R-:W2:Y:S02]  /*5210*/  SYNCS.PHASECHK.TRANS64.TRYWAIT P5, [UR7+0x68], R12 ;  /* 0x0000680cff0075a7 */ /* 0x000ea400080a1107 */
[----:B-12---:R-:W-:Y:S05]  /*5220*/  @!P5 BRA `(.L_x_94) ;  /* 0x000000440034d947 */ /* 0x006fea0003800000 */
.L_x_185:
[----:B-1----:R-:W-:Y:S01]  /*5230*/  @!P4 IADD3 R3, P0, PT, R36, 0x580, RZ ;  /* 0x000005802403c810 */ /* 0x002fe20007f1e0ff */
[----:B------:R-:W-:Y:S01]  /*5240*/  VOTEU.ALL UP1, P4 ;  /* 0x0000000000ff7886 */ /* 0x000fe20002020000 */
[----:B------:R-:W-:Y:S01]  /*5250*/  VOTEU.ALL UP2, P4 ;  /* 0x0000000000ff7886 */ /* 0x000fe20002040000 */
[----:B------:R-:W-:Y:S01]  /*5260*/  UMOV UR14, 0x0 ;  /* 0x00000000000e7882 */ /* 0x000fe20000000000 */
[----:B------:R-:W-:Y:S01]  /*5270*/  @!P4 R2UR UR9, R3 ;  /* 0x000000000309c2ca */ /* 0x000fe200000e0000 */
[----:B------:R-:W-:Y:S01]  /*5280*/  @!P4 IMAD.X R0, RZ, RZ, R37, P0 ;  /* 0x000000ffff00c224 */ /* 0x000fe200000e0625 */
[----:B------:R-:W-:Y:S01]  /*5290*/  @!UP1 UIADD3 UR17, UPT, UPT, UR7, 0x48, URZ ;  /* 0x0000004807119890 */ /* 0x000fe2000fffe0ff */
[----:B------:R-:W-:Y:S01]  /*52a0*/  ISETP.NE.AND P0, PT, R27, 0x2, PT ;  /* 0x000000021b00780c */ /* 0x000fe20003f05270 */
[----:B------:R-:W-:Y:S01]  /*52b0*/  @!UP1 UIADD3 UR18, UPT, UPT, UR42, 0x30, URZ ;  /* 0x000000302a129890 */ /* 0x000fe2000fffe0ff */
[----:B------:R-:W-:Y:S01]  /*52c0*/  LOP3.LUT R32, R32, 0x1, RZ, 0x3c, !PT ;  /* 0x0000000120207812 */ /* 0x000fe200078e3cff */
[----:B------:R-:W-:Y:S01]  /*52d0*/  @!UP1 UIADD3 UR16, UPT, UPT, UR7, 0x6200, URZ ;  /* 0x0000620007109890 */ /* 0x000fe2000fffe0ff */
[----:B------:R-:W-:Y:S01]  /*52e0*/  @!P4 R2UR UR8, R0 ;  /* 0x000000000008c2ca */ /* 0x000fe200000e0000 */
[----:B------:R-:W-:Y:S01]  /*52f0*/  UMOV UR15, 0x10000000 ;  /* 0x10000000000f7882 */ /* 0x000fe20000000000 */
[----:B------:R-:W-:Y:S01]  /*5300*/  UMOV UR19, UR43 ;  /* 0x0000002b00137c82 */ /* 0x000fe20008000000 */
[----:B------:R-:W-:Y:S01]  /*5310*/  UMOV UR20, UR36 ;  /* 0x0000002400147c82 */ /* 0x000fe20008000000 */
[----:B------:R-:W-:Y:S01]  /*5320*/  @!UP1 UIADD3 UR10, UPT, UPT, UR42, 0x70, URZ ;  /* 0x000000702a0a9890 */ /* 0x000fe2000fffe0ff */
[----:B------:R-:W-:Y:S01]  /*5330*/  SEL R0, RZ, 0x1, P0 ;  /* 0x00000001ff007807 */ /* 0x000fe20000000000 */
[----:B------:R-:W-:Y:S01]  /*5340*/  IMAD.U32 R10, RZ, RZ, UR9 ;  /* 0x00000009ff0a7e24 */ /* 0x000fe2000f8e00ff */
[----:B------:R-:W-:Y:S01]  /*5350*/  UMOV UR11, UR43 ;  /* 0x0000002b000b7c82 */ /* 0x000fe20008000000 */
[----:B------:R-:W-:Y:S01]  /*5360*/  UMOV UR12, UR36 ;  /* 0x00000024000c7c82 */ /* 0x000fe20008000000 */
[----:B------:R-:W-:Y:S01]  /*5370*/  UMOV UR9, UR17 ;  /* 0x0000001100097c82 */ /* 0x000fe20008000000 */
[----:B------:R-:W-:Y:S01]  /*5380*/  @P3 R2UR UR36, R24 ;  /* 0x00000000182432ca */ /* 0x000fe200000e0000 */
[----:B------:R-:W-:Y:S01]  /*5390*/  IMAD.IADD R20, R8, 0x1, R66 ;  /* 0x0000000108147824 */ /* 0x000fe200078e0242 */
[----:B------:R-:W-:Y:S01]  /*53a0*/  @!P4 R2UR UR22, R10 ;  /* 0x000000000a16c2ca */ /* 0x000fe200000e0000 */
[----:B------:R-:W-:Y:S01]  /*53b0*/  IMAD.U32 R11, RZ, RZ, UR8 ;  /* 0x00000008ff0b7e24 */ /* 0x000fe2000f8e00ff */
[----:B------:R-:W-:Y:S01]  /*53c0*/  @!UP1 UIADD3 UR8, UPT, UPT, UR7, 0x7200, URZ ;  /* 0x0000720007089890 */ /* 0x000fe2000fffe0ff */
[----:B------:R-:W-:Y:S01]  /*53d0*/  LOP3.LUT R25, R25, R0, RZ, 0x3c, !PT ;  /* 0x0000000019197212 */ /* 0x000fe200078e3cff */
[----:B------:R-:W-:Y:S01]  /*53e0*/  VOTEU.ALL UP1, P4 ;  /* 0x0000000000ff7886 */ /* 0x000fe20002020000 */
[----:B------:R-:W-:Y:S01]  /*53f0*/  IMAD.IADD R21, R13, 0x1, R68 ;  /* 0x000000010d157824 */ /* 0x000fe200078e0244 */
[----:B------:R-:W-:Y:S02]  /*5400*/  @!P4 R2UR UR23, R11 ;  /* 0x000000000b17c2ca */ /* 0x000fe400000e0000 */
[----:B------:R-:W-:Y:S11]  /*5410*/  SEL R27, R27, RZ, P0 ;  /* 0x000000ff1b1b7207 */ /* 0x000ff60000000000 */
[----:B------:R2:W-:Y:S01]  /*5420*/  @!UP2 UTMALDG.3D [UR16], [UR22], desc[UR14] ;  /* 0x00000e101600a5b4 */ /* 0x0005e20008011000 */
[----:B------:R2:W-:Y:S01]  /*5430*/  @!UP1 UTMALDG.3D [UR8], [UR22], desc[UR14] ;  /* 0x00000e08160095b4 */ /* 0x0005e20008011000 */
[----:B------:R2:W-:Y:S01]  /*5440*/  @!P4 SYNCS.ARRIVE.TRANS64.RED.A0TR RZ, [UR7+0x48], R23 ;  /* 0x00004817ffffc9a7 */ /* 0x0005e20008300407 */
[----:B------:R-:W-:Y:S01]  /*5450*/  UPLOP3.LUT UP1, UPT, UPT, UPT, UPT, 0x80, 0x8 ;  /* 0x000000000008789c */ /* 0x000fe20003f2f070 */
[----:B------:R-:W-:Y:S01]  /*5460*/  SYNCS.ARRIVE.TRANS64.RED.A1T0 RZ, [UR13], RZ ;  /* 0x000000ffffff79a7 */ /* 0x000fe2000810040d */
[----:B------:R-:W-:Y:S09]  /*5470*/  @P3 BRA `(.L_x_95) ;  /* 0xfffffff000303947 */ /* 0x000ff2000383ffff */
[----:B------:R-:W-:-:S04]  /*5480*/  SHF.L.U32 R3, R32, 0x1f, RZ ;  /* 0x0000001f20037819 */ /* 0x000fc800000006ff */
[----:B------:R-:W1:Y:S02]  /*5490*/  SYNCS.PHASECHK.TRANS64.TRYWAIT P0, [UR7+0x50], R3 ;  /* 0x00005003ff0075a7 */ /* 0x000e640008001107 */
[----:B-1----:R-:W-:Y:S05]  /*54a0*/  @!P0 BRA `(.L_x_96) ;  /* 0x0000004000ac8947 */ /* 0x002fea0003800000 */
.L_x_187:
[----:B------:R-:W4:Y:S02]  /*54b0*/  SYNCS.PHASECHK.TRANS64.TRYWAIT P0, [UR7+0x58], R3 ;  /* 0x00005803ff0075a7 */ /* 0x000f240008001107 */
[----:B----4-:R-:W-:Y:S05]  /*54c0*/  @!P0 BRA `(.L_x_97) ;  /* 0x0000004000bc8947 */ /* 0x010fea0003800000 */
.L_x_189:
[----:B------:R-:W4:Y:S02]  /*54d0*/  SYNCS.PHASECHK.TRANS64.TRYWAIT P0, [UR7+0x60], R3 ;  /* 0x00006003ff0075a7 */ /* 0x000f240008001107 */
[----:B----4-:R-:W-:Y:S05]  /*54e0*/  @!P0 BRA `(.L_x_98) ;  /* 0x0000004000cc8947 */ /* 0x010fea0003800000 */
.L_x_191:
[----:B-1----:R-:W-:-:S07]  /*54f0*/  MOV R0, UR7 ;  /* 0x0000000700007c02 */ /* 0x002fce0008000f00 */
.L_x_99:
[----:B-1----:R-:W-:-:S04]  /*5500*/  SHF.L.U32 R3, R32, 0x1f, RZ ;  /* 0x0000001f20037819 */ /* 0x002fc800000006ff */
[----:B------:R1:W4:Y:S03]  /*5510*/  SYNCS.PHASECHK.TRANS64.TRYWAIT P0, [R0+URZ+0x68], R3 ;  /* 0x00006803000075a7 */ /* 0x00032600080011ff */
[----:B----4-:R-:W-:Y:S05]  /*5520*/  @!P0 NANOSLEEP.SYNCS 0x989680 ;  /* 0x009896800000895d */ /* 0x010fea0003900000 */
[----:B------:R-:W4:Y:S02]  /*5530*/  @!P0 SYNCS.PHASECHK.TRANS64 P0, [R0+URZ+0x68], R3 ;  /* 0x00006803000085a7 */ /* 0x000f2400080010ff */
[----:B--2-4-:R-:W-:Y:S05]  /*5540*/  @P0 EXIT ;  /* 0x000000000000094d */ /* 0x014fea0003800000 */
[----:B------:R-:W-:Y:S05]  /*5550*/  BRA `(.L_x_99) ;  /* 0xfffffffc00e87947 */ /* 0x000fea000383ffff */
.L_x_84:
[----:B------:R-:W-:-:S06]  /*5560*/  UISETP.GE.AND UP1, UPT, UR10, 0x4, UPT ;  /* 0x000000040a00788c */ /* 0x000fcc000bf26270 */
[----:B------:R-:W-:-:S13]  /*5570*/  PLOP3.LUT P0, PT, PT, PT, UP1, 0x80, 0x8 ;  /* 0x000000000008781c */ /* 0x000fda0003f0f018 */
[----:B------:R-:W-:Y:S05]  /*5580*/  @!P0 EXIT ;  /* 0x000000000000894d */ /* 0x000fea0003800000 */
[----:B------:R-:W-:Y:S01]  /*5590*/  BAR.SYNC.DEFER_BLOCKING 0x6, 0xa0 ;  /* 0x0182800000007b1d */ /* 0x000fe20000010000 */
[C---:B------:R-:W-:Y:S01]  /*55a0*/  IMAD.SHL.U32 R4, R81.reuse, 0x10, RZ ;  /* 0x0000001051047824 */ /* 0x040fe200078e00ff */
[C---:B------:R-:W-:Y:S01]  /*55b0*/  SHF.L.U32 R2, R72.reuse, 0x15, RZ ;  /* 0x0000001548027819 */ /* 0x040fe200000006ff */
[----:B------:R-:W-:Y:S01]  /*55c0*/  IMAD.SHL.U32 R5, R72, 0x200, RZ ;  /* 0x0000020048057824 */ /* 0x000fe200078e00ff */
[C---:B------:R-:W-:Y:S01]  /*55d0*/  LOP3.LUT R82, R81.reuse, 0x60, RZ, 0xc0, !PT ;  /* 0x0000006051527812 */ /* 0x040fe200078ec0ff */
[C---:B------:R-:W-:Y:S01]  /*55e0*/  IMAD.SHL.U32 R3, R81.reuse, 0x2, RZ ;  /* 0x0000000251037824 */ /* 0x040fe200078e00ff */
[----:B------:R-:W-:Y:S02]  /*55f0*/  UMOV UR48, 0x400 ;  /* 0x0000040000307882 */ /* 0x000fe40000000000 */
[----:B------:R-:W1:Y:S01]  /*5600*/  LDC R71, c[0x0][0x370] ;  /* 0x0000dc00ff477b82 */ /* 0x000e620000000800 */
[----:B------:R-:W-:Y:S01]  /*5610*/  ULEA UR48, UR37, UR48, 0x18 ;  /* 0x0000003025307291 */ /* 0x000fe2000f8ec0ff */
[C---:B------:R-:W-:Y:S01]  /*5620*/  LOP3.LUT R80, R4.reuse, 0x590, RZ, 0xc0, !PT ;  /* 0x0000059004507812 */ /* 0x040fe200078ec0ff */
[C---:B------:R-:W-:Y:S01]  /*5630*/  IMAD.U32 R33, R81.reuse, 0x10000, RZ ;  /* 0x0001000051217824 */ /* 0x040fe200078e00ff */
[----:B------:R-:W-:Y:S01]  /*5640*/  LOP3.LUT R4, R4, 0x60, RZ, 0xc0, !PT ;  /* 0x0000006004047812 */ /* 0x000fe200078ec0ff */
[----:B------:R-:W-:Y:S01]  /*5650*/  UIADD3 UR4, UPT, UPT, UR48, 0x200, URZ ;  /* 0x0000020030047890 */ /* 0x000fe2000fffe0ff */
[----:B------:R-:W-:Y:S01]  /*5660*/  LOP3.LUT R80, R80, 0x200, R5, 0xf8, !PT ;  /* 0x0000020050507812 */ /* 0x000fe200078ef805 */
[----:B------:R-:W-:Y:S01]  /*5670*/  HFMA2 R30, -RZ, RZ, 0, 0 ;  /* 0x00000000ff1e7431 */ /* 0x000fe200000001ff */
[----:B------:R-:W2:Y:S01]  /*5680*/  LDC R28, c[0x0][0xb0c] ;  /* 0x0002c300ff1c7b82 */ /* 0x000ea20000000800 */
[----:B------:R-:W-:Y:S01]  /*5690*/  LOP3.LUT R3, R4, 0xc, R3, 0xf8, !PT ;  /* 0x0000000c04037812 */ /* 0x000fe200078ef803 */
[----:B------:R-:W-:Y:S01]  /*56a0*/  IMAD.MOV.U32 R77, RZ, RZ, 0x1 ;  /* 0x00000001ff4d7424 */ /* 0x000fe200078e00ff */
[----:B------:R-:W-:Y:S01]  /*56b0*/  LOP3.LUT R2, R2, 0x200000, RZ, 0xc0, !PT ;  /* 0x0020000002027812 */ /* 0x000fe200078ec0ff */
[----:B------:R-:W-:Y:S01]  /*56c0*/  IMAD.MOV.U32 R76, RZ, RZ, RZ ;  /* 0x000000ffff4c7224 */ /* 0x000fe200078e00ff */
[----:B------:R-:W-:Y:S01]  /*56d0*/  LOP3.LUT R80, R80, R3, RZ, 0xfc, !PT ;  /* 0x0000000350507212 */ /* 0x000fe200078efcff */
[----:B------:R-:W-:Y:S01]  /*56e0*/  IMAD.MOV.U32 R85, RZ, RZ, RZ ;  /* 0x000000ffff557224 */ /* 0x000fe200078e00ff */
[----:B------:R-:W-:Y:S01]  /*56f0*/  MOV R73, UR4 ;  /* 0x0000000400497c02 */ /* 0x000fe20008000f00 */
[----:B------:R-:W3:Y:S01]  /*5700*/  LDC R69, c[0x0][0xb20] ;  /* 0x0002c800ff457b82 */ /* 0x000ee20000000800 */
[----:B------:R-:W4:Y:S01]  /*5710*/  LDS R0, [UR48+0x130] ;  /* 0x00013030ff007984 */ /* 0x000f220008000800 */
[C---:B------:R-:W-:Y:S01]  /*5720*/  LOP3.LUT R79, R81.reuse, 0x2, RZ, 0xc0, !PT ;  /* 0x00000002514f7812 */ /* 0x040fe200078ec0ff */
[----:B------:R-:W1:Y:S01]  /*5730*/  LDCU.64 UR52, c[0x0][0x348] ;  /* 0x00006900ff3477ac */ /* 0x000e620008000a00 */
[----:B------:R-:W-:Y:S01]  /*5740*/  LOP3.LUT R33, R2, 0x400000, R33, 0xf8, !PT ;  /* 0x0040000002217812 */ /* 0x000fe200078ef821 */
[----:B------:R-:W-:Y:S01]  /*5750*/  IMAD R80, R80, 0x4, R73 ;  /* 0x0000000450507824 */ /* 0x000fe200078e0249 */
[----:B------:R-:W-:Y:S01]  /*5760*/  LOP3.LUT R81, R81, 0x4, RZ, 0xc0, !PT ;  /* 0x0000000451517812 */ /* 0x000fe200078ec0ff */
[----:B------:R-:W1:Y:S01]  /*5770*/  LDCU.64 UR38, c[0x0][0x888] ;  /* 0x00011100ff2677ac */ /* 0x000e620008000a00 */
[----:B------:R-:W1:Y:S01]  /*5780*/  LDC R27, c[0x0][0xb30] ;  /* 0x0002cc00ff1b7b82 */ /* 0x000e620000000800 */
[----:B------:R-:W-:Y:S01]  /*5790*/  MOV R75, RZ ;  /* 0x000000ff004b7202 */ /* 0x000fe20000000f00 */
[--C-:B------:R-:W-:Y:S01]  /*57a0*/  IMAD R79, R79, -0x10, R80.reuse ;  /* 0xfffffff04f4f7824 */ /* 0x100fe200078e0250 */
[----:B------:R-:W1:Y:S01]  /*57b0*/  LDCU.64 UR44, c[0x0][0x890] ;  /* 0x00011200ff2c77ac */ /* 0x000e620008000a00 */
[----:B------:R-:W-:Y:S01]  /*57c0*/  IMAD R78, R81, -0x10, R80 ;  /* 0xfffffff0514e7824 */ /* 0x000fe200078e0250 */
[----:B------:R-:W-:-:S03]  /*57d0*/  UMOV UR49, URZ ;  /* 0x000000ff00317c82 */ /* 0x000fc60008000000 */
[----:B------:R-:W1:Y:S01]  /*57e0*/  LDC.64 R64, c[0x0][0xb10] ;  /* 0x0002c400ff407b82 */ /* 0x000e620000000a00 */
[----:B------:R-:W-:-:S07]  /*57f0*/  UMOV UR51, URZ ;  /* 0x000000ff00337c82 */ /* 0x000fce0008000000 */
[----:B------:R-:W1:Y:S08]  /*5800*/  LDC.64 R24, c[0x0][0xb18] ;  /* 0x0002c600ff187b82 */ /* 0x000e700000000a00 */
[----:B------:R-:W1:Y:S08]  /*5810*/  LDC.64 R22, c[0x0][0xb28] ;  /* 0x0002ca00ff167b82 */ /* 0x000e700000000a00 */
[----:B------:R-:W1:Y:S01]  /*5820*/  LDC.64 R62, c[0x0][0x8b0] ;  /* 0x00022c00ff3e7b82 */ /* 0x000e620000000a00 */
[----:B----4-:R-:W-:-:S07]  /*5830*/  IMAD.IADD R33, R0, 0x1, R33 ;  /* 0x0000000100217824 */ /* 0x010fce00078e0221 */
[----:B------:R-:W4:Y:S08]  /*5840*/  LDC.64 R60, c[0x0][0x8a8] ;  /* 0x00022a00ff3c7b82 */ /* 0x000f300000000a00 */
[----:B--23--:R-:W1:Y:S02]  /*5850*/  LDC R70, c[0x0][0x374] ;  /* 0x0000dd00ff467b82 */ /* 0x00ce640000000800 */
.L_x_143:
[----:B------:R-:W-:Y:S02]  /*5860*/  LEA R0, R85, UR48, 0x3 ;  /* 0x0000003055007c11 */ /* 0x000fe4000f8e18ff */
[----:B------:R-:W-:Y:S02]  /*5870*/  SHF.L.U32 R3, R75, 0x1f, RZ ;  /* 0x0000001f4b037819 */ /* 0x000fe400000006ff */
[----:B-1----:R-:W-:Y:S02]  /*5880*/  LEA R16, R85, UR48, 0x4 ;  /* 0x0000003055107c11 */ /* 0x002fe4000f8e20ff */
[----:B------:R-:W2:Y:S02]  /*5890*/  SYNCS.PHASECHK.TRANS64.TRYWAIT P0, [R0+URZ+0x80], R3 ;  /* 0x00008003000075a7 */ /* 0x000ea400080011ff */
[----:B--23--:R-:W-:Y:S05]  /*58a0*/  @!P0 BRA `(.L_x_100) ;  /* 0x0000003c00f48947 */ /* 0x00cfea0003800000 */
.L_x_192:
[----:B------:R-:W3:Y:S01]  /*58b0*/  LDC.64 R12, c[0x0][0xb10] ;  /* 0x0002c400ff0c7b82 */ /* 0x000ee20000000a00 */
[----:B------:R-:W4:Y:S01]  /*58c0*/  LDS.128 R16, [R16+0x110] ;  /* 0x0001100010107984 */ /* 0x000f220000000c00 */
[----:B-1----:R-:W-:Y:S01]  /*58d0*/  ISETP.NE.AND P1, PT, R27, 0x1, PT ;  /* 0x000000011b00780c */ /* 0x002fe20003f25270 */
[----:B--2---:R-:W-:Y:S01]  /*58e0*/  VIADD R0, R0, 0x90 ;  /* 0x0000009000007836 */ /* 0x004fe20000000000 */
[----:B------:R-:W-:Y:S04]  /*58f0*/  ISETP.GE.AND P0, PT, R26, 0x1, PT ;  /* 0x000000011a00780c */ /* 0x000fe80003f06270 */
[----:B------:R-:W1:Y:S01]  /*5900*/  LDC.64 R10, c[0x0][0xb18] ;  /* 0x0002c600ff0a7b82 */ /* 0x000e620000000a00 */
[----:B------:R-:W-:Y:S01]  /*5910*/  PRMT R0, RZ, 0x654, R0 ;  /* 0x00000654ff007816 */ /* 0x000fe20000000000 */
[----:B------:R-:W-:Y:S01]  /*5920*/  @!PT LDS RZ, [RZ] ;  /* 0x00000000fffff984 */ /* 0x000fe20000000800 */
[----:B------:R-:W-:Y:S01]  /*5930*/  @!PT LDS RZ, [RZ] ;  /* 0x00000000fffff984 */ /* 0x000fe20000000800 */
[----:B------:R-:W-:Y:S01]  /*5940*/  @!PT LDS RZ, [RZ] ;  /* 0x00000000fffff984 */ /* 0x000fe20000000800 */
[----:B------:R-:W-:Y:S01]  /*5950*/  @!PT LDS RZ, [RZ] ;  /* 0x00000000fffff984 */ /* 0x000fe20000000800 */
[----:B------:R2:W-:Y:S06]  /*5960*/  MEMBAR.ALL.CTA ;  /* 0x0000000000007992 */ /* 0x0005ec0000008000 */
[----:B--2---:R-:W2:Y:S01]  /*5970*/  FENCE.VIEW.ASYNC.S ;  /* 0x00000000000073c6 */ /* 0x004ea20000000000 */
[----:B------:R-:W1:Y:S08]  /*5980*/  @!P1 LDC R14, c[0x0][0xb20] ;  /* 0x0002c800ff0e9b82 */ /* 0x000e700000000800 */
[----:B------:R-:W1:Y:S01]  /*5990*/  @!P1 LDC R9, c[0x0][0xb0c] ;  /* 0x0002c300ff099b82 */ /* 0x000e620000000800 */
[----:B--2---:R2:W-:Y:S01]  /*59a0*/  SYNCS.ARRIVE.TRANS64.RED.A1T0 RZ, [R0+URZ], RZ ;  /* 0x000000ff00ff79a7 */ /* 0x0045e200081004ff */
[----:B----4-:R-:W-:Y:S04]  /*59b0*/  LOP3.LUT P4, RZ, R18, 0x1, RZ, 0xc0, !PT ;  /* 0x0000000112ff7812 */ /* 0x010fe8000788c0ff */
[----:B------:R-:W-:Y:S09]  /*59c0*/  P2R R83, PR, RZ, 0x10 ;  /* 0x00000010ff537803 */ /* 0x000ff20000000000 */
[----:B------:R-:W-:Y:S02]  /*59d0*/  @P4 MOV R31, R16 ;  /* 0x00000010001f4202 */ /* 0x000fe40000000f00 */
[----:B------:R-:W-:Y:S01]  /*59e0*/  @P4 LOP3.LUT R29, R17, 0xffff, RZ, 0xc0, !PT ;  /* 0x0000ffff111d4812 */ /* 0x000fe200078ec0ff */
[----:B--23--:R-:W-:Y:S06]  /*59f0*/  @!P0 BRA `(.L_x_101) ;  /* 0x0000000000a48947 */ /* 0x00cfec0003800000 */
[----:B------:R-:W-:Y:S01]  /*5a00*/  IMAD.HI.U32 R36, R70, R25, RZ ;  /* 0x0000001946247227 */ /* 0x000fe200078e00ff */
[----:B------:R-:W-:Y:S02]  /*5a10*/  ISETP.NE.AND P0, PT, R24, 0x1, PT ;  /* 0x000000011800780c */ /* 0x000fe40003f05270 */
[----:B------:R-:W-:Y:S01]  /*5a20*/  ISETP.NE.AND P2, PT, R26, 0x1, PT ;  /* 0x000000011a00780c */ /* 0x000fe20003f45270 */
[-C--:B------:R-:W-:Y:S01]  /*5a30*/  IMAD.HI.U32 R34, R71, R64.reuse, RZ ;  /* 0x0000004047227227 */ /* 0x080fe200078e00ff */
[----:B------:R-:W-:Y:S02]  /*5a40*/  SHF.R.U32.HI R37, RZ, R69, R36 ;  /* 0x00000045ff257219 */ /* 0x000fe40000011624 */
[----:B------:R-:W-:Y:S01]  /*5a50*/  ISETP.NE.AND P3, PT, R28, 0x1, PT ;  /* 0x000000011c00780c */ /* 0x000fe20003f65270 */
[----:B------:R-:W-:Y:S01]  /*5a60*/  IMAD.HI.U32 R40, R29, R25, RZ ;  /* 0x000000191d287227 */ /* 0x000fe200078e00ff */
[----:B------:R-:W-:Y:S02]  /*5a70*/  SHF.R.U32.HI R34, RZ, R65, R34 ;  /* 0x00000041ff227219 */ /* 0x000fe40000011622 */
[----:B------:R-:W-:Y:S01]  /*5a80*/  SEL R3, R70, R37, !P0 ;  /* 0x0000002546037207 */ /* 0x000fe20004000000 */
[----:B------:R-:W-:Y:S01]  /*5a90*/  IMAD.HI.U32 R38, R31, R64, RZ ;  /* 0x000000401f267227 */ /* 0x000fe200078e00ff */
[----:B------:R-:W-:Y:S03]  /*5aa0*/  SEL R7, R71, R34, !P3 ;  /* 0x0000002247077207 */ /* 0x000fe60005800000 */
[-C--:B------:R-:W-:Y:S01]  /*5ab0*/  IMAD.HI.U32 R34, R3, R22.reuse, RZ ;  /* 0x0000001603227227 */ /* 0x080fe200078e00ff */
[----:B------:R-:W-:Y:S03]  /*5ac0*/  SHF.R.U32.HI R38, RZ, R65, R38 ;  /* 0x00000041ff267219 */ /* 0x000fe60000011626 */
[----:B------:R-:W-:Y:S01]  /*5ad0*/  IMAD.HI.U32 R36, R7, R22, RZ ;  /* 0x0000001607247227 */ /* 0x000fe200078e00ff */
[----:B------:R-:W-:Y:S02]  /*5ae0*/  @P2 SHF.R.U32.HI R3, RZ, R23, R34 ;  /* 0x00000017ff032219 */ /* 0x000fe40000011622 */
[----:B------:R-:W-:Y:S02]  /*5af0*/  SHF.R.U32.HI R34, RZ, R69, R40 ;  /* 0x00000045ff227219 */ /* 0x000fe40000011628 */
[----:B------:R-:W-:Y:S01]  /*5b00*/  @P2 SHF.R.U32.HI R7, RZ, R23, R36 ;  /* 0x00000017ff072219 */ /* 0x000fe20000011624 */
[C---:B------:R-:W-:Y:S01]  /*5b10*/  IMAD R2, R26.reuse, R3, RZ ;  /* 0x000000031a027224 */ /* 0x040fe200078e02ff */
[----:B------:R-:W-:Y:S02]  /*5b20*/  SEL R5, R29, R34, !P0 ;  /* 0x000000221d057207 */ /* 0x000fe40004000000 */
[----:B------:R-:W-:Y:S01]  /*5b30*/  SEL R3, R31, R38, !P3 ;  /* 0x000000261f037207 */ /* 0x000fe20005800000 */
[----:B------:R-:W-:Y:S01]  /*5b40*/  IMAD R4, R26, R7, RZ ;  /* 0x000000071a047224 */ /* 0x000fe200078e02ff */
[C---:B------:R-:W-:Y:S01]  /*5b50*/  ISETP.GE.AND P0, PT, R5.reuse, R2, PT ;  /* 0x000000020500720c */ /* 0x040fe20003f06270 */
[----:B------:R-:W-:Y:S03]  /*5b60*/  IMAD.HI.U32 R6, R5, R22, RZ ;  /* 0x0000001605067227 */ /* 0x000fe600078e00ff */
[----:B------:R-:W-:Y:S01]  /*5b70*/  ISETP.GE.OR P0, PT, R3, R4, P0 ;  /* 0x000000040300720c */ /* 0x000fe20000706670 */
[----:B------:R-:W-:Y:S01]  /*5b80*/  IMAD.MOV R4, RZ, RZ, -R3 ;  /* 0x000000ffff047224 */ /* 0x000fe200078e0a03 */
[-C--:B------:R-:W-:Y:S03]  /*5b90*/  SHF.R.U32.HI R6, RZ, R23.reuse, R6 ;  /* 0x00000017ff067219 */ /* 0x080fe60000011606 */
[----:B------:R-:W-:Y:S01]  /*5ba0*/  IMAD R31, R28, R4, R31 ;  /* 0x000000041c1f7224 */ /* 0x000fe200078e021f */
[----:B------:R-:W-:Y:S05]  /*5bb0*/  SEL R15, R5, R6, !P2 ;  /* 0x00000006050f7207 */ /* 0x000fea0005000000 */
[----:B------:R-:W-:Y:S02]  /*5bc0*/  IMAD.MOV R6, RZ, RZ, -R15 ;  /* 0x000000ffff067224 */ /* 0x000fe400078e0a0f */
[C---:B------:R-:W-:Y:S04]  /*5bd0*/  @!P0 IMAD.HI.U32 R2, R3.reuse, R22, RZ ;  /* 0x0000001603028227 */ /* 0x040fe800078e00ff */
[----:B------:R-:W-:Y:S01]  /*5be0*/  IMAD R6, R26, R6, R5 ;  /* 0x000000061a067224 */ /* 0x000fe200078e0205 */
[----:B------:R-:W-:Y:S04]  /*5bf0*/  @!P0 SHF.R.U32.HI R2, RZ, R23, R2 ;  /* 0x00000017ff028219 */ /* 0x000fe80000011602 */
[----:B------:R-:W-:Y:S02]  /*5c00*/  @!P0 SEL R0, R3, R2, !P2 ;  /* 0x0000000203008207 */ /* 0x000fe40005000000 */
[----:B------:R-:W-:Y:S02]  /*5c10*/  IADD3 R2, PT, PT, -R5, RZ, RZ ;  /* 0x000000ff05027210 */ /* 0x000fe40007ffe1ff */
[----:B------:R-:W-:Y:S01]  /*5c20*/  @!P0 IADD3 R8, PT, PT, R15, -R0, RZ ;  /* 0x800000000f088210 */ /* 0x000fe20007ffe0ff */
[----:B------:R-:W-:Y:S02]  /*5c30*/  @!P0 IMAD R0, R7, R6, R0 ;  /* 0x0000000607008224 */ /* 0x000fe400078e0200 */
[----:B------:R-:W-:Y:S02]  /*5c40*/  IMAD R29, R24, R2, R29 ;  /* 0x00000002181d7224 */ /* 0x000fe400078e021d */
[----:B------:R-:W-:Y:S02]  /*5c50*/  @!P0 IMAD R5, R8, R26, R3 ;  /* 0x0000001a08058224 */ /* 0x000fe400078e0203 */
[----:B------:R-:W-:Y:S04]  /*5c60*/  @!P0 IMAD.MOV.U32 R3, RZ, RZ, R0 ;  /* 0x000000ffff038224 */ /* 0x000fe800078e0000 */
[----:B------:R-:W-:Y:S02]  /*5c70*/  IMAD R31, R3, R28, R31 ;  /* 0x0000001c031f7224 */ /* 0x000fe400078e021f */
[----:B------:R-:W-:Y:S07]  /*5c80*/  IMAD R29, R5, R24, R29 ;  /* 0x00000018051d7224 */ /* 0x000fee00078e021d */
.L_x_101:
[----:B-1----:R-:W-:Y:S01]  /*5c90*/  @!P1 ISETP.NE.AND P0, PT, R10, 0x1, PT ;  /* 0x000000010a00980c */ /* 0x002fe20003f05270 */
[----:B------:R-:W-:Y:S01]  /*5ca0*/  @!P1 IMAD.HI.U32 R3, R29, R11, RZ ;  /* 0x0000000b1d039227 */ /* 0x000fe200078e00ff */
[----:B------:R-:W-:Y:S01]  /*5cb0*/  R2UR UR42, R21 ;  /* 0x00000000152a72ca */ /* 0x000fe200000e0000 */
[----:B------:R-:W-:Y:S01]  /*5cc0*/  BSSY.RECONVERGENT B6, `(.L_x_102) ;  /* 0x0000031000067945 */ /* 0x000fe20003800200 */
[----:B------:R-:W-:Y:S01]  /*5cd0*/  R2UR UR41, R20 ;  /* 0x00000000142972ca */ /* 0x000fe200000e0000 */
[----:B------:R-:W-:Y:S01]  /*5ce0*/  @!P1 IMAD.HI.U32 R0, R31, R12, RZ ;  /* 0x0000000c1f009227 */ /* 0x000fe200078e00ff */
[----:B------:R-:W-:Y:S02]  /*5cf0*/  @!P1 SHF.R.U32.HI R2, RZ, R14, R3 ;  /* 0x0000000eff029219 */ /* 0x000fe40000011603 */
[----:B------:R-:W-:Y:S01]  /*5d00*/  @!P1 ISETP.NE.AND P2, PT, R9, 0x1, PT ;  /* 0x000000010900980c */ /* 0x000fe20003f45270 */
[----:B------:R-:W-:Y:S01]  /*5d10*/  VIADD R85, R85, 0x1 ;  /* 0x0000000155557836 */ /* 0x000fe20000000000 */
[----:B------:R-:W-:Y:S02]  /*5d20*/  @!P1 SEL R2, R29, R2, !P0 ;  /* 0x000000021d029207 */ /* 0x000fe40004000000 */
[----:B------:R-:W-:Y:S02]  /*5d30*/  @!P1 SHF.R.U32.HI R0, RZ, R13, R0 ;  /* 0x0000000dff009219 */ /* 0x000fe40000011600 */
[----:B------:R-:W-:Y:S01]  /*5d40*/  LOP3.LUT P0, RZ, R73, 0x1b0, RZ, 0xc0, !PT ;  /* 0x000001b049ff7812 */ /* 0x000fe2000780c0ff */
[----:B------:R-:W-:Y:S01]  /*5d50*/  USHF.L.U32 UR42, UR42, 0x6, URZ ;  /* 0x000000062a2a7899 */ /* 0x000fe200080006ff */
[----:B------:R-:W-:Y:S01]  /*5d60*/  @!P1 SEL R3, R31, R0, !P2 ;  /* 0x000000001f039207 */ /* 0x000fe20005000000 */
[----:B------:R-:W-:Y:S01]  /*5d70*/  USHF.L.U32 UR41, UR41, 0x7, URZ ;  /* 0x0000000729297899 */ /* 0x000fe200080006ff */
[----:B------:R-:W-:Y:S03]  /*5d80*/  @P4 SHF.R.U32.HI R74, RZ, 0x10, R17 ;  /* 0x00000010ff4a4819 */ /* 0x000fe60000011611 */
[----:B------:R-:W-:Y:S02]  /*5d90*/  @!P1 IMAD.IADD R0, R2, 0x1, -R3 ;  /* 0x0000000102009824 */ /* 0x000fe400078e0a03 */
[----:B------:R-:W-:Y:S02]  /*5da0*/  @!P1 IMAD.IADD R2, R3, 0x1, -R2 ;  /* 0x0000000103029824 */ /* 0x000fe400078e0a02 */
[----:B------:R-:W-:Y:S02]  /*5db0*/  @!P1 IMAD R31, R0, R9, R31 ;  /* 0x00000009001f9224 */ /* 0x000fe400078e021f */
[----:B------:R-:W-:Y:S01]  /*5dc0*/  @!P1 IMAD R29, R2, R10, R29 ;  /* 0x0000000a021d9224 */ /* 0x000fe200078e021d */
[----:B------:R-:W-:Y:S06]  /*5dd0*/  @!P0 BRA `(.L_x_103) ;  /* 0x00000000007c8947 */ /* 0x000fec0003800000 */
[----:B------:R-:W1:Y:S01]  /*5de0*/  LDCU.64 UR8, c[0x4][0x80] ;  /* 0x01001000ff0877ac */ /* 0x000e620008000a00 */
[----:B------:R-:W-:Y:S01]  /*5df0*/  MOV R2, 0x0 ;  /* 0x0000000000027802 */ /* 0x000fe20000000f00 */
[----:B------:R-:W-:Y:S02]  /*5e00*/  HFMA2 R12, -RZ, RZ, 0, 5.9604644775390625e-08 ;  /* 0x00000001ff0c7431 */ /* 0x000fe400000001ff */
[----:B------:R-:W-:Y:S01]  /*5e10*/  IMAD.MOV.U32 R8, RZ, RZ, 0x70 ;  /* 0x00000070ff087424 */ /* 0x000fe200078e00ff */
[----:B------:R2:W3:Y:S01]  /*5e20*/  LDC.64 R14, c[0x4][R2] ;  /* 0x01000000020e7b82 */ /* 0x0004e20000000a00 */
[----:B------:R-:W4:Y:S01]  /*5e30*/  LDCU.64 UR6, c[0x4][0x88] ;  /* 0x01001100ff0677ac */ /* 0x000f220008000a00 */
[----:B------:R-:W-:Y:S01]  /*5e40*/  IMAD.MOV.U32 R13, RZ, RZ, RZ ;  /* 0x000000ffff0d7224 */ /* 0x000fe200078e00ff */
[----:B------:R-:W2:Y:S01]  /*5e50*/  LDCU.64 UR4, c[0x4][0x8] ;  /* 0x01000100ff0477ac */ /* 0x000ea20008000a00 */
[----:B-1----:R-:W-:Y:S01]  /*5e60*/  MOV R5, UR9 ;  /* 0x0000000900057c02 */ /* 0x002fe20008000f00 */
[----:B------:R-:W-:Y:S01]  /*5e70*/  IMAD.U32 R4, RZ, RZ, UR8 ;  /* 0x00000008ff047e24 */ /* 0x000fe2000f8e00ff */
[----:B----4-:R-:W-:Y:S01]  /*5e80*/  MOV R7, UR7 ;  /* 0x0000000700077c02 */ /* 0x010fe20008000f00 */
[----:B------:R-:W-:Y:S01]  /*5e90*/  IMAD.U32 R6, RZ, RZ, UR6 ;  /* 0x00000006ff067e24 */ /* 0x000fe2000f8e00ff */
[----:B--2---:R-:W-:Y:S01]  /*5ea0*/  MOV R11, UR5 ;  /* 0x00000005000b7c02 */ /* 0x004fe20008000f00 */
[----:B------:R-:W-:Y:S02]  /*5eb0*/  IMAD.U32 R10, RZ, RZ, UR4 ;  /* 0x00000004ff0a7e24 */ /* 0x000fe4000f8e00ff */
[----:B------:R-:W-:Y:S07]  /*5ec0*/  LEPC R20, `(.L_x_104) ;  /* 0x000000001014794e */ /* 0x000fee0000000000 */
[----:B---3-5:R-:W-:Y:S05]  /*5ed0*/  CALL.ABS.NOINC R14 ;  /* 0x000000000e007343 */ /* 0x028fea0003c00000 */
.L_x_104:
[----:B------:R-:W1:Y:S01]  /*5ee0*/  LDCU.64 UR8, c[0x4][0x80] ;  /* 0x01001000ff0877ac */ /* 0x000e620008000a00 */
[----:B------:R-:W2:Y:S01]  /*5ef0*/  LDC.64 R2, c[0x4][R2] ;  /* 0x0100000002027b82 */ /* 0x000ea20000000a00 */
[----:B------:R-:W-:Y:S02]  /*5f00*/  HFMA2 R12, -RZ, RZ, 0, 5.9604644775390625e-08 ;  /* 0x00000001ff0c7431 */ /* 0x000fe400000001ff */
[----:B------:R-:W-:Y:S02]  /*5f10*/  IMAD.MOV.U32 R8, RZ, RZ, 0x70 ;  /* 0x00000070ff087424 */ /* 0x000fe400078e00ff */
[----:B------:R-:W-:Y:S01]  /*5f20*/  IMAD.MOV.U32 R13, RZ, RZ, RZ ;  /* 0x000000ffff0d7224 */ /* 0x000fe200078e00ff */
[----:B------:R-:W3:Y:S01]  /*5f30*/  LDCU.64 UR6, c[0x4][0x88] ;  /* 0x01001100ff0677ac */ /* 0x000ee20008000a00 */
[----:B------:R-:W4:Y:S01]  /*5f40*/  LDCU.64 UR4, c[0x4][0x8] ;  /* 0x01000100ff0477ac */ /* 0x000f220008000a00 */
[----:B-1----:R-:W-:Y:S02]  /*5f50*/  MOV R4, UR8 ;  /* 0x0000000800047c02 */ /* 0x002fe40008000f00 */
[----:B------:R-:W-:Y:S02]  /*5f60*/  MOV R5, UR9 ;  /* 0x0000000900057c02 */ /* 0x000fe40008000f00 */
[----:B---3--:R-:W-:Y:S01]  /*5f70*/  MOV R7, UR7 ;  /* 0x0000000700077c02 */ /* 0x008fe20008000f00 */
[----:B------:R-:W-:Y:S01]  /*5f80*/  IMAD.U32 R6, RZ, RZ, UR6 ;  /* 0x00000006ff067e24 */ /* 0x000fe2000f8e00ff */
[----:B----4-:R-:W-:Y:S01]  /*5f90*/  MOV R11, UR5 ;  /* 0x00000005000b7c02 */ /* 0x010fe20008000f00 */
[----:B------:R-:W-:Y:S02]  /*5fa0*/  IMAD.U32 R10, RZ, RZ, UR4 ;  /* 0x00000004ff0a7e24 */ /* 0x000fe4000f8e00ff */
[----:B------:R-:W-:Y:S07]  /*5fb0*/  LEPC R20, `(.L_x_103) ;  /* 0x000000001014794e */ /* 0x000fee0000000000 */
[----:B--2---:R-:W-:Y:S05]  /*5fc0*/  CALL.ABS.NOINC R2 ;  /* 0x0000000002007343 */ /* 0x004fea0003c00000 */
.L_x_103:
[----:B------:R-:W-:Y:S05]  /*5fd0*/  BSYNC.RECONVERGENT B6 ;  /* 0x0000000000067941 */ /* 0x000fea0003800200 */
.L_x_102:
[----:B------:R-:W-:Y:S01]  /*5fe0*/  ISETP.NE.U32.AND P4, PT, R62, RZ, PT ;  /* 0x000000ff3e00720c */ /* 0x000fe20003f85070 */
[----:B------:R-:W-:Y:S01]  /*5ff0*/  UISETP.NE.AND UP2, UPT, UR50, URZ, UPT ;  /* 0x000000ff3200728c */ /* 0x000fe2000bf45270 */
[----:B------:R-:W-:Y:S01]  /*6000*/  ISETP.NE.U32.AND P2, PT, RZ, UR38, PT ;  /* 0x00000026ff007c0c */ /* 0x000fe2000bf45070 */
[----:B------:R-:W-:Y:S01]  /*6010*/  UISETP.NE.U32.AND UP1, UPT, UR44, URZ, UPT ;  /* 0x000000ff2c00728c */ /* 0x000fe2000bf25070 */
[----:B------:R-:W-:Y:S01]  /*6020*/  ISETP.NE.AND.EX P4, PT, R63, RZ, PT, P4 ;  /* 0x000000ff3f00720c */ /* 0x000fe20003f85340 */
[----:B------:R-:W-:Y:S01]  /*6030*/  UPLOP3.LUT UP0, UPT, UPT, UPT, UPT, 0x40, 0x4 ;  /* 0x000000000004789c */ /* 0x000fe20003f0e870 */
[----:B------:R-:W-:Y:S01]  /*6040*/  ISETP.NE.AND.EX P2, PT, RZ, UR39, PT, P2 ;  /* 0x00000027ff007c0c */ /* 0x000fe2000bf45320 */
[----:B------:R-:W-:Y:S01]  /*6050*/  UISETP.NE.AND.EX UP1, UPT, UR45, URZ, UPT, UP1 ;  /* 0x000000ff2d00728c */ /* 0x000fe2000bf25310 */
[----:B------:R-:W-:Y:S04]  /*6060*/  PLOP3.LUT P1, PT, PT, PT, UP2, 0x80, 0x8 ;  /* 0x000000000008781c */ /* 0x000fe80003f2f028 */
[----:B------:R-:W-:Y:S06]  /*6070*/  @UP2 UPLOP3.LUT UP0, UPT, UPT, UPT, UP1, 0x80, 0x8 ;  /* 0x000000000008289c */ /* 0x000fec0003f0f010 */
[----:B------:R-:W-:Y:S01]  /*6080*/  PLOP3.LUT P0, PT, PT, PT, UP0, 0x80, 0x8 ;  /* 0x000000000008781c */ /* 0x000fe20003f0f008 */
[----:B------:R-:W-:Y:S01]  /*6090*/  @!UPT UIADD3 URZ, UPT, UPT, URZ, URZ, URZ ;  /* 0x000000fffffff290 */ /* 0x000fe2000fffe0ff */
[----:B------:R-:W-:Y:S11]  /*60a0*/  BRA.U !UP1, `(.L_x_105) ;  /* 0x0000000109387547 */ /* 0x000ff6000b800000 */
[----:B------:R-:W-:Y:S01]  /*60b0*/  UISETP.NE.U32.AND UP0, UPT, UR38, URZ, UPT ;  /* 0x000000ff2600728c */ /* 0x000fe2000bf05070 */
[----:B------:R-:W-:Y:S02]  /*60c0*/  HFMA2 R0, -RZ, RZ, 0, 5.9604644775390625e-08 ;  /* 0x00000001ff007431 */ /* 0x000fe400000001ff */
[----:B------:R-:W-:Y:S01]  /*60d0*/  IMAD.MOV.U32 R67, RZ, RZ, 0x1 ;  /* 0x00000001ff437424 */ /* 0x000fe200078e00ff */
[----:B------:R-:W-:Y:S06]  /*60e0*/  UISETP.NE.AND.EX UP0, UPT, UR39, URZ, UPT, UP0 ;  /* 0x000000ff2700728c */ /* 0x000fec000bf05300 */
[----:B------:R-:W-:Y:S05]  /*60f0*/  PLOP3.LUT P3, PT, PT, PT, UP0, 0x80, 0x8 ;  /* 0x000000000008781c */ /* 0x000fea0003f6f008 */
[----:B------:R-:W1:Y:S01]  /*6100*/  @UP0 LDCU.64 UR6, c[0x0][0x888] ;  /* 0x00011100ff0607ac */ /* 0x000e620008000a00 */
[----:B------:R-:W-:Y:S07]  /*6110*/  @UP0 UIMAD UR4, UR36, UR44, URZ ;  /* 0x0000002c240402a4 */ /* 0x000fee000f8e02ff */
[----:B------:R-:W-:Y:S01]  /*6120*/  @!P3 PRMT R67, R0, 0x7610, R67 ;  /* 0x000076100043b816 */ /* 0x000fe20000000043 */
[----:B-1----:R-:W-:Y:S03]  /*6130*/  @UP0 UIMAD.WIDE UR6, UR4, 0x4, UR6 ;  /* 0x00000004040608a5 */ /* 0x002fe6000f8e0206 */
[----:B------:R-:W1:Y:S03]  /*6140*/  @!UP0 LDCU UR4, c[0x0][0x880] ;  /* 0x00011000ff0487ac */ /* 0x000e660008000800 */
[----:B------:R-:W-:Y:S01]  /*6150*/  IMAD.U32 R2, RZ, RZ, UR6 ;  /* 0x00000006ff027e24 */ /* 0x000fe2000f8e00ff */
[----:B------:R-:W-:Y:S05]  /*6160*/  MOV R3, UR7 ;  /* 0x0000000700037c02 */ /* 0x000fea0008000f00 */
[----:B-----5:R2:W5:Y:S02]  /*6170*/  @P3 LDG.E R35, desc[UR46][R2.64] ;  /* 0x0000002e02233981 */ /* 0x020564000c1e1900 */
[----:B-12---:R-:W-:Y:S02]  /*6180*/  @!P3 IMAD.U32 R35, RZ, RZ, UR4 ;  /* 0x00000004ff23be24 */ /* 0x006fe4000f8e00ff */
.L_x_105:
[----:B------:R-:W-:Y:S05]  /*6190*/  @!P4 BRA `(.L_x_106) ;  /* 0x000000000020c947 */ /* 0x000fea0003800000 */
[----:B------:R-:W-:Y:S04]  /*61a0*/  ISETP.NE.U32.AND P3, PT, R60, RZ, PT ;  /* 0x000000ff3c00720c */ /* 0x000fe80003f65070 */
[----:B------:R-:W-:Y:S11]  /*61b0*/  ISETP.NE.AND.EX P3, PT, R61, RZ, PT, P3 ;  /* 0x000000ff3d00720c */ /* 0x000ff60003f65330 */
[----:B------:R-:W-:Y:S02]  /*61c0*/  @!UPT UIADD3 URZ, UPT, UPT, URZ, URZ, URZ ;  /* 0x000000fffffff290 */ /* 0x000fe4000fffe0ff */
[----:B------:R-:W1:Y:S01]  /*61d0*/  @P3 LDC.64 R2, c[0x0][0x8a8] ;  /* 0x00022a00ff023b82 */ /* 0x000e620000000a00 */
[----:B------:R-:W-:Y:S04]  /*61e0*/  @P3 IMAD R0, R62, UR36, RZ ;  /* 0x000000243e003c24 */ /* 0x000fe8000f8e02ff */
[----:B-1----:R-:W-:Y:S05]  /*61f0*/  @P3 IMAD.WIDE R2, R0, 0x4, R2 ;  /* 0x0000000400023825 */ /* 0x002fea00078e0202 */
[----:B-----5:R1:W5:Y:S02]  /*6200*/  @P3 LDG.E R32, desc[UR46][R2.64] ;  /* 0x0000002e02203981 */ /* 0x020364000c1e1900 */
[----:B-1----:R-:W2:Y:S02]  /*6210*/  @!P3 LDC R32, c[0x0][0x8a0] ;  /* 0x00022800ff20bb82 */ /* 0x002ea40000000800 */
.L_x_106:
[----:B-----5:R-:W-:Y:S01]  /*6220*/  FSETP.NEU.AND P3, PT, R35, RZ, PT ;  /* 0x000000ff2300720b */ /* 0x020fe20003f6d000 */
[----:B------:R-:W-:Y:S01]  /*6230*/  BSSY B1, `(.L_x_107) ;  /* 0x0000039000017945 */ /* 0x000fe20003800000 */
[----:B------:R-:W-:Y:S01]  /*6240*/  SEL R5, RZ, 0xffffffff, P2 ;  /* 0xffffffffff057807 */ /* 0x000fe20001000000 */
[----:B------:R-:W-:Y:S01]  /*6250*/  IMAD.MOV.U32 R89, RZ, RZ, 0x1 ;  /* 0x00000001ff597424 */ /* 0x000fe200078e00ff */
[----:B------:R-:W-:Y:S01]  /*6260*/  @P1 LOP3.LUT P2, RZ, R67, 0xff, RZ, 0xc0, !PT ;  /* 0x000000ff43ff1812 */ /* 0x000fe2000784c0ff */
[C---:B------:R-:W-:Y:S01]  /*6270*/  IMAD R34, R30.reuse, 0x40, R33 ;  /* 0x000000401e227824 */ /* 0x040fe200078e0221 */
[----:B------:R-:W-:Y:S01]  /*6280*/  @P1 SEL R0, RZ, 0xffffffff, P3 ;  /* 0xffffffffff001807 */ /* 0x000fe20001800000 */
[----:B------:R-:W-:Y:S01]  /*6290*/  IMAD R86, R81, -0x10, R79 ;  /* 0xfffffff051567824 */ /* 0x000fe200078e024f */
[----:B------:R-:W-:Y:S01]  /*62a0*/  LOP3.LUT R77, R77, 0x1, RZ, 0x3c, !PT ;  /* 0x000000014d4d7812 */ /* 0x000fe200078e3cff */
[----:B------:R-:W-:Y:S01]  /*62b0*/  IMAD.MOV.U32 R43, RZ, RZ, RZ ;  /* 0x000000ffff2b7224 */ /* 0x000fe200078e00ff */
[----:B------:R-:W-:Y:S02]  /*62c0*/  @P0 SEL R0, R5, R0, !P2 ;  /* 0x0000000005000207 */ /* 0x000fe40005000000 */
[----:B------:R-:W-:Y:S02]  /*62d0*/  CS2R R46, SRZ ;  /* 0x00000000002e7805 */ /* 0x000fe4000001ff00 */
[----:B------:R-:W-:Y:S02]  /*62e0*/  LEA R88, R30, UR48, 0x3 ;  /* 0x000000301e587c11 */ /* 0x000fe4000f8e18ff */
[----:B------:R-:W-:Y:S02]  /*62f0*/  CS2R R44, SRZ ;  /* 0x00000000002c7805 */ /* 0x000fe4000001ff00 */
[----:B------:R-:W-:Y:S02]  /*6300*/  @P1 LOP3.LUT R0, R0, 0x1, RZ, 0xc0, !PT ;  /* 0x0000000100001812 */ /* 0x000fe400078ec0ff */
[----:B------:R-:W-:Y:S02]  /*6310*/  CS2R R50, SRZ ;  /* 0x0000000000327805 */ /* 0x000fe4000001ff00 */
[----:B------:R-:W-:Y:S02]  /*6320*/  SHF.L.U32 R3, R76, 0x1f, RZ ;  /* 0x0000001f4c037819 */ /* 0x000fe400000006ff */
[----:B------:R-:W-:Y:S02]  /*6330*/  CS2R R48, SRZ ;  /* 0x0000000000307805 */ /* 0x000fe4000001ff00 */
[----:B------:R-:W-:Y:S02]  /*6340*/  ISETP.NE.U32.OR P5, PT, R0, 0x1, !P1 ;  /* 0x000000010000780c */ /* 0x000fe40004fa5470 */
[----:B------:R-:W-:Y:S02]  /*6350*/  CS2R R54, SRZ ;  /* 0x0000000000367805 */ /* 0x000fe4000001ff00 */
[----:B------:R-:W-:Y:S02]  /*6360*/  PLOP3.LUT P2, PT, PT, PT, UP1, 0x80, 0x8 ;  /* 0x000000000008781c */ /* 0x000fe40003f4f018 */
[----:B------:R-:W-:Y:S02]  /*6370*/  CS2R R52, SRZ ;  /* 0x0000000000347805 */ /* 0x000fe4000001ff00 */
[----:B------:R-:W-:Y:S02]  /*6380*/  LOP3.LUT P4, R84, R67, 0xff, RZ, 0xc0, !PT ;  /* 0x000000ff43547812 */ /* 0x000fe4000788c0ff */
[----:B------:R-:W-:Y:S02]  /*6390*/  CS2R R58, SRZ ;  /* 0x00000000003a7805 */ /* 0x000fe4000001ff00 */
[----:B------:R-:W-:Y:S02]  /*63a0*/  SEL R0, RZ, 0xffffffff, P3 ;  /* 0xffffffffff007807 */ /* 0x000fe40001800000 */
[----:B------:R-:W-:Y:S02]  /*63b0*/  CS2R R56, SRZ ;  /* 0x0000000000387805 */ /* 0x000fe4000001ff00 */
[----:B------:R-:W-:Y:S02]  /*63c0*/  P2R R87, PR, RZ, 0x20 ;  /* 0x00000020ff577803 */ /* 0x000fe40000000000 */
[----:B------:R-:W-:Y:S02]  /*63d0*/  @P5 SHF.L.U32 R2, R77, 0x1f, RZ ;  /* 0x0000001f4d025819 */ /* 0x000fe400000006ff */
[----:B------:R-:W-:Y:S02]  /*63e0*/  @P2 SEL R0, R5, R0, !P4 ;  /* 0x0000000005002207 */ /* 0x000fe40006000000 */
[----:B------:R-:W1:Y:S02]  /*63f0*/  @P5 SYNCS.PHASECHK.TRANS64.TRYWAIT P1, [UR48+0x30], R2 ;  /* 0x00003002ff0055a7 */ /* 0x000e640008021130 */
[----:B------:R-:W-:Y:S04]  /*6400*/  LOP3.LUT R0, R0, 0x1, RZ, 0xc0, !PT ;  /* 0x0000000100007812 */ /* 0x000fe800078ec0ff */
[----:B------:R-:W-:Y:S04]  /*6410*/  ISETP.NE.U32.AND P2, PT, R0, 0x1, PT ;  /* 0x000000010000780c */ /* 0x000fe80003f45070 */
[----:B------:R-:W-:Y:S01]  /*6420*/  P2R R90, PR, RZ, 0x4 ;  /* 0x00000004ff5a7803 */ /* 0x000fe20000000000 */
[----:B------:R3:W4:Y:S01]  /*6430*/  SYNCS.PHASECHK.TRANS64.TRYWAIT P0, [R88+URZ+0xa0], R3 ;  /* 0x0000a003580075a7 */ /* 0x00072200080011ff */
[----:B-1----:R-:W-:Y:S01]  /*6440*/  @P5 SEL R89, RZ, 0x1, !P1 ;  /* 0x00000001ff595807 */ /* 0x002fe20004800000 */
[----:B---3--:R-:W-:Y:S06]  /*6450*/  @!P5 BRA `(.L_x_108) ;  /* 0x000000000058d947 */ /* 0x008fec0003800000 */
[----:B------:R-:W-:Y:S01]  /*6460*/  IMAD.MOV.U32 R47, RZ, RZ, RZ ;  /* 0x000000ffff2f7224 */ /* 0x000fe200078e00ff */
[----:B------:R-:W-:Y:S01]  /*6470*/  ISETP.NE.AND P1, PT, R89, RZ, PT ;  /* 0x000000ff5900720c */ /* 0x000fe20003f25270 */
[----:B------:R-:W-:Y:S01]  /*6480*/  BSSY B0, `(.L_x_109) ;  /* 0x000000c000007945 */ /* 0x000fe20003800000 */
[----:B------:R-:W-:Y:S02]  /*6490*/  CS2R R58, SRZ ;  /* 0x00000000003a7805 */ /* 0x000fe4000001ff00 */
[----:B------:R-:W-:Y:S02]  /*64a0*/  CS2R R56, SRZ ;  /* 0x0000000000387805 */ /* 0x000fe4000001ff00 */
[----:B------:R-:W-:Y:S02]  /*64b0*/  CS2R R54, SRZ ;  /* 0x0000000000367805 */ /* 0x000fe4000001ff00 */
[----:B------:R-:W-:Y:S02]  /*64c0*/  CS2R R52, SRZ ;  /* 0x0000000000347805 */ /* 0x000fe4000001ff00 */
[----:B------:R-:W-:Y:S02]  /*64d0*/  CS2R R50, SRZ ;  /* 0x0000000000327805 */ /* 0x000fe4000001ff00 */
[----:B------:R-:W-:Y:S02]  /*64e0*/  CS2R R48, SRZ ;  /* 0x0000000000307805 */ /* 0x000fe4000001ff00 */
[----:B------:R-:W-:Y:S01]  /*64f0*/  CS2R R44, SRZ ;  /* 0x00000000002c7805 */ /* 0x000fe2000001ff00 */
[----:B------:R-:W-:Y:S06]  /*6500*/  @P1 BRA `(.L_x_110) ;  /* 0x00000000000c1947 */ /* 0x000fec0003800000 */
[----:B------:R-:W-:Y:S04]  /*6510*/  SHF.L.U32 R5, R77, 0x1f, RZ ;  /* 0x0000001f4d057819 */ /* 0x000fe800000006ff */
[----:B------:R-:W1:Y:S02]  /*6520*/  SYNCS.PHASECHK.TRANS64.TRYWAIT P1, [UR48+0x30], R5 ;  /* 0x00003005ff0075a7 */ /* 0x000e640008021130 */
[----:B-1----:R-:W-:Y:S05]  /*6530*/  @!P1 BRA `(.L_x_111) ;  /* 0x0000003000e49947 */ /* 0x002fea0003800000 */
.L_x_110:
[----:B------:R-:W-:Y:S05]  /*6540*/  BSYNC B0 ;  /* 0x0000000000007941 */ /* 0x000fea0003800000 */
.L_x_109:
[----:B------:R-:W-:Y:S01]  /*6550*/  ISETP.NE.AND P1, PT, R90, RZ, PT ;  /* 0x000000ff5a00720c */ /* 0x000fe20003f25270 */
[----:B------:R-:W-:Y:S11]  /*6560*/  HFMA2 R43, -RZ, RZ, 0, 5.9604644775390625e-08 ;  /* 0x00000001ff2b7431 */ /* 0x000ff600000001ff */
[----:B------:R-:W-:Y:S01]  /*6570*/  @!UPT UIADD3 URZ, UPT, UPT, URZ, URZ, URZ ;  /* 0x000000fffffff290 */ /* 0x000fe2000fffe0ff */
[----:B------:R3:W1:Y:S04]  /*6580*/  @P1 LDS.128 R56, [R80] ;  /* 0x0000000050381984 */ /* 0x0006680000000c00 */
[----:B------:R3:W1:Y:S04]  /*6590*/  @P1 LDS.128 R52, [R79+0x10] ;  /* 0x000010004f341984 */ /* 0x0006680000000c00 */
[----:B------:R3:W1:Y:S04]  /*65a0*/  @P1 LDS.128 R48, [R78+0x20] ;  /* 0x000020004e301984 */ /* 0x0006680000000c00 */
[----:B------:R3:W1:Y:S02]  /*65b0*/  @P1 LDS.128 R44, [R86+0x30] ;  /* 0x00003000562c1984 */ /* 0x0006640000000c00 */
.L_x_108:
[----:B------:R-:W-:Y:S05]  /*65c0*/  BSYNC B1 ;  /* 0x0000000000017941 */ /* 0x000fea0003800000 */
.L_x_107:
[----:B-1----:R-:W-:Y:S04]  /*65d0*/  SHF.R.U32.HI R5, RZ, 0x15, R34 ;  /* 0x00000015ff057819 */ /* 0x002fe80000011622 */
[----:B------:R-:W-:Y:S01]  /*65e0*/  LOP3.LUT P1, RZ, R5, 0x3, R72, 0x48, !PT ;  /* 0x0000000305ff7812 */ /* 0x000fe20007824848 */
[----:B------:R-:W-:Y:S01]  /*65f0*/  @!UPT UIADD3 URZ, UPT, UPT, URZ, URZ, URZ ;  /* 0x000000fffffff290 */ /* 0x000fe2000fffe0ff */
[----:B----4-:R-:W-:Y:S11]  /*6600*/  @P0 BRA `(.L_x_112) ;  /* 0x0000000000080947 */ /* 0x010ff60003800000 */
[----:B------:R-:W1:Y:S02]  /*6610*/  SYNCS.PHASECHK.TRANS64.TRYWAIT P0, [R88+URZ+0xa0], R3 ;  /* 0x0000a003580075a7 */ /* 0x000e6400080011ff */
[----:B-1----:R-:W-:Y:S05]  /*6620*/  @!P0 BRA `(.L_x_113) ;  /* 0x0000003000c08947 */ /* 0x002fea0003800000 */
.L_x_112:
[----:B------:R-:W-:Y:S05]  /*6630*/  @!P1 BRA `(.L_x_114) ;  /* 0x0000000000409947 */ /* 0x000fea0003800000 */
[----:B------:R-:W4:Y:S01]  /*6640*/  LDCU.64 UR8, c[0x4][0x70] ;  /* 0x01000e00ff0877ac */ /* 0x000f220008000a00 */
[----:B-1----:R-:W-:Y:S01]  /*6650*/  MOV R3, 0x0 ;  /* 0x0000000000037802 */ /* 0x002fe20000000f00 */
[----:B------:R-:W-:Y:S02]  /*6660*/  HFMA2 R12, -RZ, RZ, 0, 5.9604644775390625e-08 ;  /* 0x00000001ff0c7431 */ /* 0x000fe400000001ff */
[----:B------:R-:W-:Y:S02]  /*6670*/  IMAD.MOV.U32 R8, RZ, RZ, 0x192 ;  /* 0x00000192ff087424 */ /* 0x000fe400078e00ff */
[----:B------:R-:W-:Y:S01]  /*6680*/  IMAD.MOV.U32 R13, RZ, RZ, RZ ;  /* 0x000000ffff0d7224 */ /* 0x000fe200078e00ff */
[----:B------:R-:W1:Y:S01]  /*6690*/  LDCU.64 UR6, c[0x4][0x78] ;  /* 0x01000f00ff0677ac */ /* 0x000e620008000a00 */
[----:B------:R-:W2:Y:S01]  /*66a0*/  LDC.64 R2, c[0x4][R3] ;  /* 0x0100000003027b82 */ /* 0x000ea20000000a00 */
[----:B------:R-:W5:Y:S01]  /*66b0*/  LDCU.64 UR4, c[0x4][0x10] ;  /* 0x01000200ff0477ac */ /* 0x000f620008000a00 */
[----:B----4-:R-:W-:Y:S01]  /*66c0*/  MOV R5, UR9 ;  /* 0x0000000900057c02 */ /* 0x010fe20008000f00 */
[----:B------:R-:W-:Y:S01]  /*66d0*/  IMAD.U32 R4, RZ, RZ, UR8 ;  /* 0x00000008ff047e24 */ /* 0x000fe2000f8e00ff */
[----:B-1----:R-:W-:Y:S01]  /*66e0*/  MOV R7, UR7 ;  /* 0x0000000700077c02 */ /* 0x002fe20008000f00 */
[----:B------:R-:W-:Y:S01]  /*66f0*/  IMAD.U32 R6, RZ, RZ, UR6 ;  /* 0x00000006ff067e24 */ /* 0x000fe2000f8e00ff */
[----:B-----5:R-:W-:Y:S01]  /*6700*/  MOV R11, UR5 ;  /* 0x00000005000b7c02 */ /* 0x020fe20008000f00 */
[----:B------:R-:W-:Y:S02]  /*6710*/  IMAD.U32 R10, RZ, RZ, UR4 ;  /* 0x00000004ff0a7e24 */ /* 0x000fe4000f8e00ff */
[----:B------:R-:W-:Y:S07]  /*6720*/  LEPC R20, `(.L_x_114) ;  /* 0x000000001014794e */ /* 0x000fee0000000000 */
[----:B--23--:R-:W-:Y:S05]  /*6730*/  CALL.ABS.NOINC R2 ;  /* 0x0000000002007343 */ /* 0x00cfea0003c00000 */
.L_x_114:
[----:B------:R-:W-:Y:S01]  /*6740*/  LOP3.LUT R20, R56, 0xffffe000, RZ, 0xc0, !PT ;  /* 0xffffe00038147812 */ /* 0x000fe200078ec0ff */
[----:B------:R-:W-:Y:S05]  /*6750*/  WARPSYNC.ALL ;  /* 0x0000000000007948 */ /* 0x000fea0003800000 */
[----:B------:R-:W-:Y:S01]  /*6760*/  R2UR UR4, R34 ;  /* 0x00000000220472ca */ /* 0x000fe200000e0000 */
[----:B------:R-:W-:Y:S01]  /*6770*/  BSSY.RECONVERGENT B0, `(.L_x_115) ;  /* 0x000005c000007945 */ /* 0x000fe20003800200 */
[----:B------:R-:W-:Y:S02]  /*6780*/  LOP3.LUT R21, R57, 0xffffe000, RZ, 0xc0, !PT ;  /* 0xffffe00039157812 */ /* 0x000fe400078ec0ff */
[----:B------:R-:W-:Y:S02]  /*6790*/  LOP3.LUT R40, R58, 0xffffe000, RZ, 0xc0, !PT ;  /* 0xffffe0003a287812 */ /* 0x000fe400078ec0ff */
[----:B------:R-:W-:Y:S02]  /*67a0*/  LOP3.LUT R41, R52, 0xffffe000, RZ, 0xc0, !PT ;  /* 0xffffe00034297812 */ /* 0x000fe400078ec0ff */
[----:B------:R-:W-:Y:S05]  /*67b0*/  ISETP.NE.AND P0, PT, R82, RZ, PT ;  /* 0x000000ff5200720c */ /* 0x000fea0003f05270 */
[----:B------:R-:W2:Y:S02]  /*67c0*/  LDTM.x16 R4, tmem[UR4] ;  /* 0x00000004000479ee */ /* 0x000ea40008240000 */
[C---:B--2---:R-:W-:Y:S01]  /*67d0*/  FMUL R0, R32.reuse, R4 ;  /* 0x0000000420007220 */ /* 0x044fe20000400000 */
[C---:B------:R-:W-:Y:S01]  /*67e0*/  FMUL R2, R32.reuse, R5 ;  /* 0x0000000520027220 */ /* 0x040fe20000400000 */
[C---:B-1----:R-:W-:Y:S01]  /*67f0*/  FMUL R3, R32.reuse, R6 ;  /* 0x0000000620037220 */ /* 0x042fe20000400000 */
[----:B------:R-:W-:Y:S01]  /*6800*/  FMUL R7, R32, R7 ;  /* 0x0000000720077220 */ /* 0x000fe20000400000 */
[----:B------:R-:W-:Y:S01]  /*6810*/  FFMA R36, R35, R20, R0 ;  /* 0x0000001423247223 */ /* 0x000fe20000000000 */
[----:B------:R-:W-:Y:S01]  /*6820*/  LOP3.LUT R20, R59, 0xffffe000, RZ, 0xc0, !PT ;  /* 0xffffe0003b147812 */ /* 0x000fe200078ec0ff */
[C---:B------:R-:W-:Y:S01]  /*6830*/  FFMA R37, R35.reuse, R21, R2 ;  /* 0x0000001523257223 */ /* 0x040fe20000000002 */
[----:B------:R-:W-:Y:S01]  /*6840*/  LOP3.LUT R21, R54, 0xffffe000, RZ, 0xc0, !PT ;  /* 0xffffe00036157812 */ /* 0x000fe200078ec0ff */
[----:B------:R-:W-:Y:S01]  /*6850*/  FFMA R38, R35, R40, R3 ;  /* 0x0000002823267223 */ /* 0x000fe20000000003 */
[----:B------:R-:W-:Y:S01]  /*6860*/  LOP3.LUT R40, R53, 0xffffe000, RZ, 0xc0, !PT ;  /* 0xffffe00035287812 */ /* 0x000fe200078ec0ff */
[----:B------:R-:W-:Y:S01]  /*6870*/  FFMA R39, R35, R20, R7 ;  /* 0x0000001423277223 */ /* 0x000fe20000000007 */
[----:B------:R-:W-:Y:S01]  /*6880*/  LOP3.LUT R20, R55, 0xffffe000, RZ, 0xc0, !PT ;  /* 0xffffe00037147812 */ /* 0x000fe200078ec0ff */
[C---:B------:R-:W-:Y:S01]  /*6890*/  FMUL R4, R32.reuse, R8 ;  /* 0x0000000820047220 */ /* 0x040fe20000400000 */
[----:B------:R-:W-:Y:S01]  /*68a0*/  F2FP.TF32.F32.PACK_B R36, R36 ;  /* 0x00000024ff24723e */ /* 0x000fe200024050ff */
[C---:B------:R-:W-:Y:S01]  /*68b0*/  FMUL R5, R32.reuse, R9 ;  /* 0x0000000920057220 */ /* 0x040fe20000400000 */
[----:B------:R-:W-:Y:S01]  /*68c0*/  F2FP.TF32.F32.PACK_B R37, R37 ;  /* 0x00000025ff25723e */ /* 0x000fe200024050ff */
[C---:B------:R-:W-:Y:S01]  /*68d0*/  FMUL R6, R32.reuse, R10 ;  /* 0x0000000a20067220 */ /* 0x040fe20000400000 */
[----:B------:R-:W-:Y:S01]  /*68e0*/  FMUL R11, R32, R11 ;  /* 0x0000000b200b7220 */ /* 0x000fe20000400000 */
[----:B------:R-:W-:Y:S01]  /*68f0*/  F2FP.TF32.F32.PACK_B R38, R38 ;  /* 0x00000026ff26723e */ /* 0x000fe200024050ff */
[C---:B------:R-:W-:Y:S01]  /*6900*/  FFMA R4, R35.reuse, R41, R4 ;  /* 0x0000002923047223 */ /* 0x040fe20000000004 */
[----:B------:R-:W-:Y:S01]  /*6910*/  F2FP.TF32.F32.PACK_B R39, R39 ;  /* 0x00000027ff27723e */ /* 0x000fe200024050ff */
[C---:B------:R-:W-:Y:S01]  /*6920*/  FFMA R5, R35.reuse, R40, R5 ;  /* 0x0000002823057223 */ /* 0x040fe20000000005 */
[C---:B------:R-:W-:Y:S01]  /*6930*/  FFMA R6, R35.reuse, R21, R6 ;  /* 0x0000001523067223 */ /* 0x040fe20000000006 */
[----:B------:R-:W-:Y:S01]  /*6940*/  FFMA R7, R35, R20, R11 ;  /* 0x0000001423077223 */ /* 0x000fe2000000000b */
[----:B------:R-:W-:Y:S01]  /*6950*/  LOP3.LUT R41, R48, 0xffffe000, RZ, 0xc0, !PT ;  /* 0xffffe00030297812 */ /* 0x000fe200078ec0ff */
[----:B------:R1:W-:Y:S01]  /*6960*/  STS.128 [R80], R36 ;  /* 0x0000002450007388 */ /* 0x0003e20000000c00 */
[----:B------:R-:W-:Y:S01]  /*6970*/  LOP3.LUT R40, R49, 0xffffe000, RZ, 0xc0, !PT ;  /* 0xffffe00031287812 */ /* 0x000fe200078ec0ff */
[C---:B------:R-:W-:Y:S01]  /*6980*/  FMUL R8, R32.reuse, R12 ;  /* 0x0000000c20087220 */ /* 0x040fe20000400000 */
[----:B------:R-:W-:Y:S01]  /*6990*/  FMUL R9, R32, R13 ;  /* 0x0000000d20097220 */ /* 0x000fe20000400000 */
[----:B------:R-:W-:Y:S01]  /*69a0*/  LOP3.LUT R21, R50, 0xffffe000, RZ, 0xc0, !PT ;  /* 0xffffe00032157812 */ /* 0x000fe200078ec0ff */
[C---:B------:R-:W-:Y:S01]  /*69b0*/  FMUL R10, R32.reuse, R14 ;  /* 0x0000000e200a7220 */ /* 0x040fe20000400000 */
[----:B------:R-:W-:Y:S01]  /*69c0*/  LOP3.LUT R20, R51, 0xffffe000, RZ, 0xc0, !PT ;  /* 0xffffe00033147812 */ /* 0x000fe200078ec0ff */
[----:B------:R-:W-:Y:S01]  /*69d0*/  FMUL R15, R32, R15 ;  /* 0x0000000f200f7220 */ /* 0x000fe20000400000 */
[----:B------:R-:W-:Y:S01]  /*69e0*/  F2FP.TF32.F32.PACK_B R4, R4 ;  /* 0x00000004ff04723e */ /* 0x000fe200024050ff */
[C---:B------:R-:W-:Y:S01]  /*69f0*/  FFMA R8, R35.reuse, R41, R8 ;  /* 0x0000002923087223 */ /* 0x040fe20000000008 */
[----:B------:R-:W-:Y:S01]  /*6a00*/  F2FP.TF32.F32.PACK_B R5, R5 ;  /* 0x00000005ff05723e */ /* 0x000fe200024050ff */
[C---:B------:R-:W-:Y:S01]  /*6a10*/  FFMA R9, R35.reuse, R40, R9 ;  /* 0x0000002823097223 */ /* 0x040fe20000000009 */
[----:B------:R-:W-:Y:S01]  /*6a20*/  F2FP.TF32.F32.PACK_B R6, R6 ;  /* 0x00000006ff06723e */ /* 0x000fe200024050ff */
[C---:B------:R-:W-:Y:S01]  /*6a30*/  FFMA R10, R35.reuse, R21, R10 ;  /* 0x00000015230a7223 */ /* 0x040fe2000000000a */
[----:B------:R-:W-:Y:S01]  /*6a40*/  F2FP.TF32.F32.PACK_B R7, R7 ;  /* 0x00000007ff07723e */ /* 0x000fe200024050ff */
[----:B------:R-:W-:Y:S01]  /*6a50*/  FFMA R11, R35, R20, R15 ;  /* 0x00000014230b7223 */ /* 0x000fe2000000000f */
[----:B------:R-:W-:Y:S01]  /*6a60*/  LOP3.LUT R41, R44, 0xffffe000, RZ, 0xc0, !PT ;  /* 0xffffe0002c297812 */ /* 0x000fe200078ec0ff */
[C---:B------:R-:W-:Y:S01]  /*6a70*/  FMUL R12, R32.reuse, R16 ;  /* 0x00000010200c7220 */ /* 0x040fe20000400000 */
[----:B------:R-:W-:Y:S01]  /*6a80*/  LOP3.LUT R40, R45, 0xffffe000, RZ, 0xc0, !PT ;  /* 0xffffe0002d287812 */ /* 0x000fe200078ec0ff */
[----:B------:R1:W-:Y:S01]  /*6a90*/  STS.128 [R79+0x10], R4 ;  /* 0x000010044f007388 */ /* 0x0003e20000000c00 */
        /* <DEDUP_REMOVED lines=13> */
[----:B------:R-:W-:Y:S02]  /*6b70*/  F2FP.TF32.F32.PACK_B R12, R12 ;  /* 0x0000000cff0c723e */ /* 0x000fe400024050ff */
[----:B------:R-:W-:Y:S01]  /*6b80*/  F2FP.TF32.F32.PACK_B R13, R13 ;  /* 0x0000000dff0d723e */ /* 0x000fe200024050ff */
[----:B------:R1:W-:Y:S01]  /*6b90*/  STS.128 [R78+0x20], R8 ;  /* 0x000020084e007388 */ /* 0x0003e20000000c00 */
[----:B------:R-:W-:Y:S02]  /*6ba0*/  F2FP.TF32.F32.PACK_B R14, R14 ;  /* 0x0000000eff0e723e */ /* 0x000fe400024050ff */
[----:B------:R-:W-:Y:S05]  /*6bb0*/  F2FP.TF32.F32.PACK_B R15, R15 ;  /* 0x0000000fff0f723e */ /* 0x000fea00024050ff */
[----:B------:R1:W-:Y:S01]  /*6bc0*/  STS.128 [R86+0x30], R12 ;  /* 0x0000300c56007388 */ /* 0x0003e20000000c00 */
[----:B------:R-:W-:Y:S01]  /*6bd0*/  @!PT LDS RZ, [RZ] ;  /* 0x00000000fffff984 */ /* 0x000fe20000000800 */
[----:B------:R-:W-:Y:S01]  /*6be0*/  @!PT LDS RZ, [RZ] ;  /* 0x00000000fffff984 */ /* 0x000fe20000000800 */
[----:B------:R-:W-:Y:S01]  /*6bf0*/  @!PT LDS RZ, [RZ] ;  /* 0x00000000fffff984 */ /* 0x000fe20000000800 */
[----:B------:R-:W-:Y:S01]  /*6c00*/  @!PT LDS RZ, [RZ] ;  /* 0x00000000fffff984 */ /* 0x000fe20000000800 */
[----:B------:R2:W-:Y:S07]  /*6c10*/  MEMBAR.ALL.CTA ;  /* 0x0000000000007992 */ /* 0x0005ee0000008000 */
[----:B--2---:R-:W2:Y:S02]  /*6c20*/  FENCE.VIEW.ASYNC.S ;  /* 0x00000000000073c6 */ /* 0x004ea40000000000 */
[----:B--2---:R-:W-:Y:S06]  /*6c30*/  BAR.SYNC.DEFER_BLOCKING 0x1, 0x80 ;  /* 0x0042000000007b1d */ /* 0x004fec0000010000 */
[----:B------:R-:W-:Y:S05]  /*6c40*/  @P0 BRA `(.L_x_116) ;  /* 0x0000000000380947 */ /* 0x000fea0003800000 */
[----:B------:R-:W-:Y:S02]  /*6c50*/  UIADD3 UR4, UPT, UPT, UR48, 0x200, URZ ;  /* 0x0000020030047890 */ /* 0x000fe4000fffe0ff */
[----:B------:R-:W-:Y:S01]  /*6c60*/  UIADD3 UR8, UP0, UPT, UR52, 0x680, URZ ;  /* 0x0000068034087890 */ /* 0x000fe2000ff1e0ff */
[----:B------:R-:W-:Y:S01]  /*6c70*/  UMOV UR43, UR36 ;  /* 0x00000024002b7c82 */ /* 0x000fe20008000000 */
[----:B------:R-:W-:Y:S02]  /*6c80*/  UIADD3 UR5, UPT, UPT, UR41, 0x40, URZ ;  /* 0x0000004029057890 */ /* 0x000fe4000fffe0ff */
[----:B------:R-:W-:Y:S01]  /*6c90*/  MOV R73, UR4 ;  /* 0x0000000400497c02 */ /* 0x000fe20008000f00 */
[----:B------:R-:W-:Y:S02]  /*6ca0*/  UIADD3.X UR9, UPT, UPT, URZ, UR53, URZ, UP0, !UPT ;  /* 0x00000035ff097290 */ /* 0x000fe400087fe4ff */
[----:B------:R-:W-:Y:S01]  /*6cb0*/  UIADD3 UR4, UPT, UPT, UR48, 0x1200, URZ ;  /* 0x0000120030047890 */ /* 0x000fe2000fffe0ff */
[----:B------:R-:W-:Y:S01]  /*6cc0*/  R2UR UR40, R73 ;  /* 0x00000000492872ca */ /* 0x000fe200000e0000 */
[----:B------:R-:W-:Y:S01]  /*6cd0*/  UMOV UR6, UR42 ;  /* 0x0000002a00067c82 */ /* 0x000fe20008000000 */
[----:B------:R-:W-:Y:S11]  /*6ce0*/  UMOV UR7, UR36 ;  /* 0x0000002400077c82 */ /* 0x000ff60008000000 */
[----:B------:R2:W-:Y:S01]  /*6cf0*/  UTMASTG.3D [UR40], [UR8] ;  /* 0x00000028080073b5 */ /* 0x0005e20008010000 */
[----:B------:R2:W-:Y:S01]  /*6d00*/  UTMASTG.3D [UR4], [UR8] ;  /* 0x00000004080073b5 */ /* 0x0005e20008010000 */
[----:B------:R0:W-:Y:S01]  /*6d10*/  UTMACMDFLUSH ;  /* 0x00000000000079b7 */ /* 0x0001e20000000000 */
[----:B--2---:R-:W-:Y:S04]  /*6d20*/  DEPBAR.LE SB0, 0x1 ;  /* 0x000080400000791a */ /* 0x004fe80000000000 */
.L_x_116:
[----:B------:R-:W-:Y:S05]  /*6d30*/  BSYNC.RECONVERGENT B0 ;  /* 0x0000000000007941 */ /* 0x000fea0003800200 */
.L_x_115:
[----:B------:R-:W-:Y:S01]  /*6d40*/  BAR.SYNC.DEFER_BLOCKING 0x1, 0x80 ;  /* 0x0042000000007b1d */ /* 0x000fe20000010000 */
[----:B------:R-:W-:Y:S01]  /*6d50*/  ISETP.NE.AND P1, PT, R87, RZ, PT ;  /* 0x000000ff5700720c */ /* 0x000fe20003f25270 */
[----:B------:R-:W-:Y:S01]  /*6d60*/  UISETP.NE.AND UP0, UPT, UR49, URZ, UPT ;  /* 0x000000ff3100728c */ /* 0x000fe2000bf05270 */
[----:B------:R-:W-:Y:S11]  /*6d70*/  LEA R3, R43, UR48, 0x3 ;  /* 0x000000302b037c11 */ /* 0x000ff6000f8e18ff */
[----:B------:R-:W-:Y:S01]  /*6d80*/  @P1 SHF.L.U32 R2, R77, 0x1f, RZ ;  /* 0x0000001f4d021819 */ /* 0x000fe200000006ff */
[----:B------:R-:W-:Y:S06]  /*6d90*/  BRA.U !UP0, `(.L_x_117) ;  /* 0x0000000108247547 */ /* 0x000fec000b800000 */
[----:B-1----:R-:W-:Y:S01]  /*6da0*/  IMAD.U32 R5, RZ, RZ, UR51 ;  /* 0x00000033ff057e24 */ /* 0x002fe2000f8e00ff */
[----:B------:R-:W-:Y:S01]  /*6db0*/  MOV R0, UR37 ;  /* 0x0000002500007c02 */ /* 0x000fe20008000f00 */
[----:B------:R-:W-:Y:S03]  /*6dc0*/  UIADD3 UR51, UPT, UPT, UR51, 0x1, URZ ;  /* 0x0000000133337890 */ /* 0x000fe6000fffe0ff */
[----:B------:R-:W-:Y:S01]  /*6dd0*/  @P1 LEA R5, R5, UR48, 0x3 ;  /* 0x0000003005051c11 */ /* 0x000fe2000f8e18ff */
[----:B------:R-:W-:Y:S04]  /*6de0*/  UISETP.NE.AND UP0, UPT, UR51, 0x4, UPT ;  /* 0x000000043300788c */ /* 0x000fe8000bf05270 */
[----:B------:R-:W-:Y:S01]  /*6df0*/  @P1 VIADD R5, R5, 0x50 ;  /* 0x0000005005051836 */ /* 0x000fe20000000000 */
[----:B------:R-:W-:Y:S04]  /*6e00*/  USEL UR51, UR51, URZ, UP0 ;  /* 0x000000ff33337287 */ /* 0x000fe80008000000 */
[----:B------:R-:W-:Y:S04]  /*6e10*/  @P1 PRMT R0, R0, 0x654, R5 ;  /* 0x0000065400001816 */ /* 0x000fe80000000005 */
[----:B------:R2:W-:Y:S04]  /*6e20*/  @P1 SYNCS.ARRIVE.TRANS64.RED.A1T0 RZ, [R0+URZ], RZ ;  /* 0x000000ff00ff19a7 */ /* 0x0005e800081004ff */
.L_x_117:
[----:B------:R-:W4:Y:S01]  /*6e30*/  @P1 SYNCS.PHASECHK.TRANS64.TRYWAIT P0, [R3+URZ+0x30], R2 ;  /* 0x00003002030015a7 */ /* 0x000f2200080011ff */
[----:B------:R-:W-:Y:S01]  /*6e40*/  BSSY B1, `(.L_x_118) ;  /* 0x0000016000017945 */ /* 0x000fe20003800000 */
[----:B----4-:R-:W-:Y:S03]  /*6e50*/  @P1 SEL R89, RZ, 0x1, !P0 ;  /* 0x00000001ff591807 */ /* 0x010fe60004000000 */
[----:B------:R-:W-:Y:S05]  /*6e60*/  @!P1 BRA `(.L_x_119) ;  /* 0x00000000004c9947 */ /* 0x000fea0003800000 */
[----:B------:R-:W-:Y:S01]  /*6e70*/  ISETP.NE.AND P0, PT, R89, RZ, PT ;  /* 0x000000ff5900720c */ /* 0x000fe20003f05270 */
[----:B------:R-:W-:Y:S01]  /*6e80*/  BSSY B0, `(.L_x_120) ;  /* 0x000000b000007945 */ /* 0x000fe20003800000 */
[----:B------:R-:W-:Y:S11]  /*6e90*/  ISETP.NE.AND P1, PT, R90, RZ, PT ;  /* 0x000000ff5a00720c */ /* 0x000ff60003f25270 */
[----:B------:R-:W-:Y:S02]  /*6ea0*/  @!UPT UIADD3 URZ, UPT, UPT, URZ, URZ, URZ ;  /* 0x000000fffffff290 */ /* 0x000fe4000fffe0ff */
[C---:B-1----:R-:W-:Y:S01]  /*6eb0*/  @P1 IMAD R6, R43.reuse, 0x2000, R80 ;  /* 0x000020002b061824 */ /* 0x042fe200078e0250 */
[C---:B------:R-:W-:Y:S01]  /*6ec0*/  @P1 LEA R4, R43.reuse, R78, 0xd ;  /* 0x0000004e2b041211 */ /* 0x040fe200078e68ff */
[C---:B------:R-:W-:Y:S02]  /*6ed0*/  @P1 IMAD R5, R43.reuse, 0x2000, R79 ;  /* 0x000020002b051824 */ /* 0x040fe400078e024f */
[----:B------:R-:W-:Y:S01]  /*6ee0*/  @P1 IMAD R2, R43, 0x2000, R86 ;  /* 0x000020002b021824 */ /* 0x000fe200078e0256 */
[----:B------:R-:W-:Y:S06]  /*6ef0*/  @P0 BRA `(.L_x_121) ;  /* 0x00000000000c0947 */ /* 0x000fec0003800000 */
[----:B--2---:R-:W-:Y:S04]  /*6f00*/  SHF.L.U32 R0, R77, 0x1f, RZ ;  /* 0x0000001f4d007819 */ /* 0x004fe800000006ff */
[----:B------:R-:W1:Y:S02]  /*6f10*/  SYNCS.PHASECHK.TRANS64.TRYWAIT P0, [R3+URZ+0x30], R0 ;  /* 0x00003000030075a7 */ /* 0x000e6400080011ff */
[----:B-1----:R-:W-:Y:S05]  /*6f20*/  @!P0 BRA `(.L_x_122) ;  /* 0x0000002800948947 */ /* 0x002fea0003800000 */
.L_x_121:
[----:B------:R-:W-:Y:S05]  /*6f30*/  BSYNC B0 ;  /* 0x0000000000007941 */ /* 0x000fea0003800000 */
.L_x_120:
[----:B------:R-:W-:Y:S02]  /*6f40*/  ISETP.NE.AND P0, PT, R90, RZ, PT ;  /* 0x000000ff5a00720c */ /* 0x000fe40003f05270 */
[----:B------:R-:W-:Y:S11]  /*6f50*/  IADD3 R43, PT, PT, R43, 0x1, RZ ;  /* 0x000000012b2b7810 */ /* 0x000ff60007ffe0ff */
[----:B------:R4:W1:Y:S04]  /*6f60*/  @P0 LDS.128 R56, [R6] ;  /* 0x0000000006380984 */ /* 0x0008680000000c00 */
[----:B------:R4:W1:Y:S04]  /*6f70*/  @P0 LDS.128 R52, [R5+0x10] ;  /* 0x0000100005340984 */ /* 0x0008680000000c00 */
[----:B------:R4:W1:Y:S04]  /*6f80*/  @P0 LDS.128 R48, [R4+0x20] ;  /* 0x0000200004300984 */ /* 0x0008680000000c00 */
[----:B------:R4:W1:Y:S02]  /*6f90*/  @P0 LDS.128 R44, [R2+0x30] ;  /* 0x00003000022c0984 */ /* 0x0008640000000c00 */
.L_x_119:
[----:B------:R-:W-:Y:S05]  /*6fa0*/  BSYNC B1 ;  /* 0x0000000000017941 */ /* 0x000fea0003800000 */
.L_x_118:
[----:B-1----:R-:W-:Y:S05]  /*6fb0*/  VIADD R3, R34, 0x10 ;  /* 0x0000001022037836 */ /* 0x002fea0000000000 */
[----:B------:R-:W-:Y:S04]  /*6fc0*/  SHF.R.U32.HI R3, RZ, 0x15, R3 ;  /* 0x00000015ff037819 */ /* 0x000fe80000011603 */
[----:B------:R-:W-:Y:S11]  /*6fd0*/  LOP3.LUT P0, RZ, R3, 0x3, R72, 0x48, !PT ;  /* 0x0000000303ff7812 */ /* 0x000ff60007804848 */
[----:B------:R-:W-:Y:S02]  /*6fe0*/  @!UPT UIADD3 URZ, UPT, UPT, URZ, URZ, URZ ;  /* 0x000000fffffff290 */ /* 0x000fe4000fffe0ff */
[----:B------:R-:W-:Y:S05]  /*6ff0*/  @!P0 BRA `(.L_x_123) ;  /* 0x0000000000408947 */ /* 0x000fea0003800000 */
[----:B------:R-:W1:Y:S01]  /*7000*/  LDCU.64 UR8, c[0x4][0x70] ;  /* 0x01000e00ff0877ac */ /* 0x000e620008000a00 */
[----:B------:R-:W-:Y:S01]  /*7010*/  MOV R3, 0x0 ;  /* 0x0000000000037802 */ /* 0x000fe20000000f00 */
[----:B------:R-:W-:Y:S02]  /*7020*/  HFMA2 R12, -RZ, RZ, 0, 5.9604644775390625e-08 ;  /* 0x00000001ff0c7431 */ /* 0x000fe400000001ff */
[----:B------:R-:W-:Y:S02]  /*7030*/  IMAD.MOV.U32 R8, RZ, RZ, 0x192 ;  /* 0x00000192ff087424 */ /* 0x000fe400078e00ff */
[----:B------:R-:W-:Y:S01]  /*7040*/  IMAD.MOV.U32 R13, RZ, RZ, RZ ;  /* 0x000000ffff0d7224 */ /* 0x000fe200078e00ff */
[----:B------:R-:W5:Y:S01]  /*7050*/  LDCU.64 UR6, c[0x4][0x78] ;  /* 0x01000f00ff0677ac */ /* 0x000f620008000a00 */
[----:B----4-:R-:W4:Y:S01]  /*7060*/  LDC.64 R2, c[0x4][R3] ;  /* 0x0100000003027b82 */ /* 0x010f220000000a00 */
[----:B------:R-:W2:Y:S01]  /*7070*/  LDCU.64 UR4, c[0x4][0x10] ;  /* 0x01000200ff0477ac */ /* 0x000ea20008000a00 */
[----:B-1----:R-:W-:Y:S01]  /*7080*/  MOV R5, UR9 ;  /* 0x0000000900057c02 */ /* 0x002fe20008000f00 */
[----:B------:R-:W-:Y:S01]  /*7090*/  IMAD.U32 R4, RZ, RZ, UR8 ;  /* 0x00000008ff047e24 */ /* 0x000fe2000f8e00ff */
[----:B-----5:R-:W-:Y:S01]  /*70a0*/  MOV R7, UR7 ;  /* 0x0000000700077c02 */ /* 0x020fe20008000f00 */
[----:B------:R-:W-:Y:S01]  /*70b0*/  IMAD.U32 R6, RZ, RZ, UR6 ;  /* 0x00000006ff067e24 */ /* 0x000fe2000f8e00ff */
[----:B--2---:R-:W-:Y:S01]  /*70c0*/  MOV R11, UR5 ;  /* 0x00000005000b7c02 */ /* 0x004fe20008000f00 */
[----:B------:R-:W-:Y:S02]  /*70d0*/  IMAD.U32 R10, RZ, RZ, UR4 ;  /* 0x00000004ff0a7e24 */ /* 0x000fe4000f8e00ff */
[----:B------:R-:W-:Y:S07]  /*70e0*/  LEPC R20, `(.L_x_123) ;  /* 0x000000001014794e */ /* 0x000fee0000000000 */
[----:B---34-:R-:W-:Y:S05]  /*70f0*/  CALL.ABS.NOINC R2 ;  /* 0x0000000002007343 */ /* 0x018fea0003c00000 */
.L_x_123:
[----:B------:R-:W-:Y:S01]  /*7100*/  LOP3.LUT R20, R56, 0xffffe000, RZ, 0xc0, !PT ;  /* 0xffffe00038147812 */ /* 0x000fe200078ec0ff */
[----:B------:R-:W-:Y:S05]  /*7110*/  WARPSYNC.ALL ;  /* 0x0000000000007948 */ /* 0x000fea0003800000 */
[----:B------:R-:W-:Y:S01]  /*7120*/  R2UR UR4, R34 ;  /* 0x00000000220472ca */ /* 0x000fe200000e0000 */
[----:B------:R-:W-:Y:S01]  /*7130*/  IMAD.U32 R92, RZ, RZ, UR51 ;  /* 0x00000033ff5c7e24 */ /* 0x000fe2000f8e00ff */
[----:B------:R-:W-:Y:S01]  /*7140*/  LOP3.LUT R21, R57, 0xffffe000, RZ, 0xc0, !PT ;  /* 0xffffe00039157812 */ /* 0x000fe200078ec0ff */
[----:B------:R-:W-:Y:S01]  /*7150*/  IMAD.U32 R91, RZ, RZ, UR37 ;  /* 0x00000025ff5b7e24 */ /* 0x000fe2000f8e00ff */
[----:B------:R-:W-:Y:S01]  /*7160*/  LOP3.LUT R40, R59, 0xffffe000, RZ, 0xc0, !PT ;  /* 0xffffe0003b287812 */ /* 0x000fe200078ec0ff */
[----:B------:R-:W-:Y:S01]  /*7170*/  BSSY.RECONVERGENT B0, `(.L_x_124) ;  /* 0x0000060000007945 */ /* 0x000fe20003800200 */
[----:B------:R-:W-:Y:S02]  /*7180*/  LOP3.LUT R41, R52, 0xffffe000, RZ, 0xc0, !PT ;  /* 0xffffe00034297812 */ /* 0x000fe400078ec0ff */
[----:B------:R-:W-:Y:S02]  /*7190*/  LOP3.LUT R42, R53, 0xffffe000, RZ, 0xc0, !PT ;  /* 0xffffe000352a7812 */ /* 0x000fe400078ec0ff */
[----:B------:R-:W-:Y:S02]  /*71a0*/  ISETP.NE.AND P6, PT, R87, RZ, PT ;  /* 0x000000ff5700720c */ /* 0x000fe40003fc5270 */
[----:B------:R-:W-:Y:S01]  /*71b0*/  ISETP.NE.AND P0, PT, R82, RZ, PT ;  /* 0x000000ff5200720c */ /* 0x000fe20003f05270 */
[----:B----4-:R-:W2:Y:S10]  /*71c0*/  LDTM.x16 R4, tmem[UR4+0x10] ;  /* 0x00001004000479ee */ /* 0x010eb40008240000 */
[----:B------:R-:W-:Y:S02]  /*71d0*/  @P6 LEA R92, R92, UR48, 0x3 ;  /* 0x000000305c5c6c11 */ /* 0x000fe4000f8e18ff */
[----:B------:R-:W-:Y:S03]  /*71e0*/  @P6 SHF.L.U32 R93, R77, 0x1f, RZ ;  /* 0x0000001f4d5d6819 */ /* 0x000fe600000006ff */
[----:B------:R-:W-:Y:S05]  /*71f0*/  @P6 VIADD R92, R92, 0x50 ;  /* 0x000000505c5c6836 */ /* 0x000fea0000000000 */
[----:B------:R-:W-:Y:S02]  /*7200*/  @P6 PRMT R91, R91, 0x654, R92 ;  /* 0x000006545b5b6816 */ /* 0x000fe4000000005c */
[----:B------:R-:W-:Y:S01]  /*7210*/  LEA R92, R43, UR48, 0x3 ;  /* 0x000000302b5c7c11 */ /* 0x000fe2000f8e18ff */
[C---:B--2---:R-:W-:Y:S01]  /*7220*/  FMUL R0, R32.reuse, R4 ;  /* 0x0000000420007220 */ /* 0x044fe20000400000 */
[C---:B------:R-:W-:Y:S01]  /*7230*/  FMUL R2, R32.reuse, R5 ;  /* 0x0000000520027220 */ /* 0x040fe20000400000 */
[C---:B------:R-:W-:Y:S01]  /*7240*/  FMUL R3, R32.reuse, R6 ;  /* 0x0000000620037220 */ /* 0x040fe20000400000 */
[----:B------:R-:W-:Y:S01]  /*7250*/  FMUL R7, R32, R7 ;  /* 0x0000000720077220 */ /* 0x000fe20000400000 */
[C---:B------:R-:W-:Y:S01]  /*7260*/  FFMA R36, R35.reuse, R20, R0 ;  /* 0x0000001423247223 */ /* 0x040fe20000000000 */
[----:B------:R-:W-:Y:S01]  /*7270*/  LOP3.LUT R20, R58, 0xffffe000, RZ, 0xc0, !PT ;  /* 0xffffe0003a147812 */ /* 0x000fe200078ec0ff */
[C---:B------:R-:W-:Y:S01]  /*7280*/  FFMA R37, R35.reuse, R21, R2 ;  /* 0x0000001523257223 */ /* 0x040fe20000000002 */
[----:B------:R-:W-:Y:S01]  /*7290*/  LOP3.LUT R21, R48, 0xffffe000, RZ, 0xc0, !PT ;  /* 0xffffe00030157812 */ /* 0x000fe200078ec0ff */
[----:B------:R-:W-:Y:S01]  /*72a0*/  FMUL R4, R32, R8 ;  /* 0x0000000820047220 */ /* 0x000fe20000400000 */
[----:B------:R-:W-:Y:S01]  /*72b0*/  F2FP.TF32.F32.PACK_B R36, R36 ;  /* 0x00000024ff24723e */ /* 0x000fe200024050ff */
[C---:B------:R-:W-:Y:S01]  /*72c0*/  FFMA R38, R35.reuse, R20, R3 ;  /* 0x0000001423267223 */ /* 0x040fe20000000003 */
[----:B------:R-:W-:Y:S01]  /*72d0*/  LOP3.LUT R20, R54, 0xffffe000, RZ, 0xc0, !PT ;  /* 0xffffe00036147812 */ /* 0x000fe200078ec0ff */
[----:B------:R-:W-:Y:S01]  /*72e0*/  FFMA R39, R35, R40, R7 ;  /* 0x0000002823277223 */ /* 0x000fe20000000007 */
[----:B------:R-:W-:Y:S01]  /*72f0*/  LOP3.LUT R40, R55, 0xffffe000, RZ, 0xc0, !PT ;  /* 0xffffe00037287812 */ /* 0x000fe200078ec0ff */
[C---:B------:R-:W-:Y:S01]  /*7300*/  FMUL R5, R32.reuse, R9 ;  /* 0x0000000920057220 */ /* 0x040fe20000400000 */
[C---:B------:R-:W-:Y:S01]  /*7310*/  FMUL R6, R32.reuse, R10 ;  /* 0x0000000a20067220 */ /* 0x040fe20000400000 */
[C---:B------:R-:W-:Y:S01]  /*7320*/  FMUL R11, R32.reuse, R11 ;  /* 0x0000000b200b7220 */ /* 0x040fe20000400000 */
[----:B------:R-:W-:Y:S01]  /*7330*/  F2FP.TF32.F32.PACK_B R37, R37 ;  /* 0x00000025ff25723e */ /* 0x000fe200024050ff */
[C---:B------:R-:W-:Y:S01]  /*7340*/  FFMA R4, R35.reuse, R41, R4 ;  /* 0x0000002923047223 */ /* 0x040fe20000000004 */
[----:B------:R-:W-:Y:S01]  /*7350*/  F2FP.TF32.F32.PACK_B R38, R38 ;  /* 0x00000026ff26723e */ /* 0x000fe200024050ff */
[C---:B------:R-:W-:Y:S01]  /*7360*/  FFMA R5, R35.reuse, R42, R5 ;  /* 0x0000002a23057223 */ /* 0x040fe20000000005 */
[----:B------:R-:W-:Y:S01]  /*7370*/  F2FP.TF32.F32.PACK_B R39, R39 ;  /* 0x00000027ff27723e */ /* 0x000fe200024050ff */
[C---:B------:R-:W-:Y:S01]  /*7380*/  FFMA R6, R35.reuse, R20, R6 ;  /* 0x0000001423067223 */ /* 0x040fe20000000006 */
[----:B------:R-:W-:Y:S01]  /*7390*/  FFMA R7, R35, R40, R11 ;  /* 0x0000002823077223 */ /* 0x000fe2000000000b */
        /* <DEDUP_REMOVED lines=47> */
[----:B------:R-:W-:Y:S02]  /*7690*/  UIADD3 UR12, UP0, UPT, UR52, 0x680, URZ ;  /* 0x00000680340c7890 */ /* 0x000fe4000ff1e0ff */
[----:B------:R-:W-:Y:S02]  /*76a0*/  UIADD3 UR9, UPT, UPT, UR41, 0x10, URZ ;  /* 0x0000001029097890 */ /* 0x000fe4000fffe0ff */
[----:B------:R-:W-:Y:S02]  /*76b0*/  UIADD3 UR8, UPT, UPT, UR48, 0x2200, URZ ;  /* 0x0000220030087890 */ /* 0x000fe4000fffe0ff */
[----:B------:R-:W-:Y:S01]  /*76c0*/  UIADD3.X UR13, UPT, UPT, URZ, UR53, URZ, UP0, !UPT ;  /* 0x00000035ff0d7290 */ /* 0x000fe200087fe4ff */
[----:B------:R-:W-:Y:S01]  /*76d0*/  UMOV UR10, UR42 ;  /* 0x0000002a000a7c82 */ /* 0x000fe20008000000 */
[----:B------:R-:W-:Y:S01]  /*76e0*/  UMOV UR11, UR36 ;  /* 0x00000024000b7c82 */ /* 0x000fe20008000000 */
[----:B------:R-:W-:Y:S02]  /*76f0*/  UIADD3 UR5, UPT, UPT, UR41, 0x50, URZ ;  /* 0x0000005029057890 */ /* 0x000fe4000fffe0ff */
[----:B------:R-:W-:Y:S01]  /*7700*/  UIADD3 UR4, UPT, UPT, UR48, 0x3200, URZ ;  /* 0x0000320030047890 */ /* 0x000fe2000fffe0ff */
[----:B------:R-:W-:Y:S03]  /*7710*/  UMOV UR6, UR42 ;  /* 0x0000002a00067c82 */ /* 0x000fe60008000000 */
[----:B------:R2:W-:Y:S01]  /*7720*/  UTMASTG.3D [UR8], [UR12] ;  /* 0x000000080c0073b5 */ /* 0x0005e20008010000 */
[----:B------:R-:W-:Y:S04]  /*7730*/  UMOV UR7, UR36 ;  /* 0x0000002400077c82 */ /* 0x000fe80008000000 */
[----:B------:R2:W-:Y:S01]  /*7740*/  UTMASTG.3D [UR4], [UR12] ;  /* 0x000000040c0073b5 */ /* 0x0005e20008010000 */
[----:B------:R0:W-:Y:S01]  /*7750*/  UTMACMDFLUSH ;  /* 0x00000000000079b7 */ /* 0x0001e20000000000 */
[----:B--2---:R-:W-:Y:S04]  /*7760*/  DEPBAR.LE SB0, 0x1 ;  /* 0x000080400000791a */ /* 0x004fe80000000000 */
.L_x_125:
[----:B------:R-:W-:Y:S05]  /*7770*/  BSYNC.RECONVERGENT B0 ;  /* 0x0000000000007941 */ /* 0x000fea0003800200 */
.L_x_124:
[----:B------:R-:W-:Y:S01]  /*7780*/  BAR.SYNC.DEFER_BLOCKING 0x1, 0x80 ;  /* 0x0042000000007b1d */ /* 0x000fe20000010000 */
[----:B------:R-:W-:Y:S04]  /*7790*/  UIADD3 UR40, UPT, UPT, UR51, 0x1, URZ ;  /* 0x0000000133287890 */ /* 0x000fe8000fffe0ff */
[----:B------:R-:W-:Y:S04]  /*77a0*/  UISETP.NE.AND UP0, UPT, UR40, 0x4, UPT ;  /* 0x000000042800788c */ /* 0x000fe8000bf05270 */
[----:B------:R-:W-:Y:S01]  /*77b0*/  USEL UR40, UR40, URZ, UP0 ;  /* 0x000000ff28287287 */ /* 0x000fe20008000000 */
[----:B------:R2:W-:Y:S01]  /*77c0*/  @P6 SYNCS.ARRIVE.TRANS64.RED.A1T0 RZ, [R91+URZ], RZ ;  /* 0x000000ff5bff69a7 */ /* 0x0005e200081004ff */
[----:B------:R-:W-:Y:S01]  /*77d0*/  BSSY B1, `(.L_x_126) ;  /* 0x0000017000017945 */ /* 0x000fe20003800000 */
[----:B------:R-:W4:Y:S02]  /*77e0*/  @P6 SYNCS.PHASECHK.TRANS64.TRYWAIT P0, [R92+URZ+0x30], R93 ;  /* 0x0000305d5c0065a7 */ /* 0x000f2400080011ff */
[----:B----4-:R-:W-:Y:S01]  /*77f0*/  @P6 SEL R89, RZ, 0x1, !P0 ;  /* 0x00000001ff596807 */ /* 0x010fe20004000000 */
[----:B--2---:R-:W-:Y:S06]  /*7800*/  @!P6 BRA `(.L_x_127) ;  /* 0x00000000004ce947 */ /* 0x004fec0003800000 */
        /* <DEDUP_REMOVED lines=9> */
[----:B------:R-:W-:Y:S04]  /*78a0*/  SHF.L.U32 R5, R77, 0x1f, RZ ;  /* 0x0000001f4d057819 */ /* 0x000fe800000006ff */
[----:B------:R-:W1:Y:S02]  /*78b0*/  SYNCS.PHASECHK.TRANS64.TRYWAIT P0, [R92+URZ+0x30], R5 ;  /* 0x000030055c0075a7 */ /* 0x000e6400080011ff */
[----:B-1----:R-:W-:Y:S05]  /*78c0*/  @!P0 BRA `(.L_x_130) ;  /* 0x0000002000408947 */ /* 0x002fea0003800000 */
.L_x_129:
[----:B------:R-:W-:Y:S05]  /*78d0*/  BSYNC B0 ;  /* 0x0000000000007941 */ /* 0x000fea0003800000 */
.L_x_128:
[----:B------:R-:W-:Y:S02]  /*78e0*/  ISETP.NE.AND P0, PT, R90, RZ, PT ;  /* 0x000000ff5a00720c */ /* 0x000fe40003f05270 */
[----:B------:R-:W-:Y:S11]  /*78f0*/  IADD3 R43, PT, PT, R43, 0x1, RZ ;  /* 0x000000012b2b7810 */ /* 0x000ff60007ffe0ff */
[----:B------:R2:W4:Y:S04]  /*7900*/  @P0 LDS.128 R56, [R4] ;  /* 0x0000000004380984 */ /* 0x0005280000000c00 */
[----:B------:R2:W1:Y:S04]  /*7910*/  @P0 LDS.128 R52, [R3+0x10] ;  /* 0x0000100003340984 */ /* 0x0004680000000c00 */
[----:B------:R2:W1:Y:S04]  /*7920*/  @P0 LDS.128 R48, [R2+0x20] ;  /* 0x0000200002300984 */ /* 0x0004680000000c00 */
[----:B------:R2:W1:Y:S02]  /*7930*/  @P0 LDS.128 R44, [R0+0x30] ;  /* 0x00003000002c0984 */ /* 0x0004640000000c00 */
.L_x_127:
[----:B------:R-:W-:Y:S05]  /*7940*/  BSYNC B1 ;  /* 0x0000000000017941 */ /* 0x000fea0003800000 */
.L_x_126:
[----:B--2---:R-:W-:Y:S05]  /*7950*/  VIADD R3, R34, 0x20 ;  /* 0x0000002022037836 */ /* 0x004fea0000000000 */
[----:B------:R-:W-:Y:S04]  /*7960*/  SHF.R.U32.HI R3, RZ, 0x15, R3 ;  /* 0x00000015ff037819 */ /* 0x000fe80000011603 */
[----:B------:R-:W-:Y:S11]  /*7970*/  LOP3.LUT P0, RZ, R3, 0x3, R72, 0x48, !PT ;  /* 0x0000000303ff7812 */ /* 0x000ff60007804848 */
[----:B------:R-:W-:Y:S02]  /*7980*/  @!UPT UIADD3 URZ, UPT, UPT, URZ, URZ, URZ ;  /* 0x000000fffffff290 */ /* 0x000fe4000fffe0ff */
[----:B------:R-:W-:Y:S05]  /*7990*/  @!P0 BRA `(.L_x_131) ;  /* 0x0000000000408947 */ /* 0x000fea0003800000 */
[----:B------:R-:W2:Y:S01]  /*79a0*/  LDCU.64 UR8, c[0x4][0x70] ;  /* 0x01000e00ff0877ac */ /* 0x000ea20008000a00 */
[----:B------:R-:W-:Y:S01]  /*79b0*/  MOV R3, 0x0 ;  /* 0x0000000000037802 */ /* 0x000fe20000000f00 */
[----:B-1----:R-:W-:Y:S02]  /*79c0*/  HFMA2 R12, -RZ, RZ, 0, 5.9604644775390625e-08 ;  /* 0x00000001ff0c7431 */ /* 0x002fe400000001ff */
[----:B------:R-:W-:Y:S02]  /*79d0*/  IMAD.MOV.U32 R8, RZ, RZ, 0x192 ;  /* 0x00000192ff087424 */ /* 0x000fe400078e00ff */
[----:B------:R-:W-:Y:S01]  /*79e0*/  IMAD.MOV.U32 R13, RZ, RZ, RZ ;  /* 0x000000ffff0d7224 */ /* 0x000fe200078e00ff */
[----:B------:R-:W1:Y:S01]  /*79f0*/  LDCU.64 UR6, c[0x4][0x78] ;  /* 0x01000f00ff0677ac */ /* 0x000e620008000a00 */
[----:B------:R-:W3:Y:S01]  /*7a00*/  LDC.64 R2, c[0x4][R3] ;  /* 0x0100000003027b82 */ /* 0x000ee20000000a00 */
[----:B------:R-:W5:Y:S01]  /*7a10*/  LDCU.64 UR4, c[0x4][0x10] ;  /* 0x01000200ff0477ac */ /* 0x000f620008000a00 */
[----:B--2---:R-:W-:Y:S01]  /*7a20*/  MOV R5, UR9 ;  /* 0x0000000900057c02 */ /* 0x004fe20008000f00 */
[----:B------:R-:W-:Y:S01]  /*7a30*/  IMAD.U32 R4, RZ, RZ, UR8 ;  /* 0x00000008ff047e24 */ /* 0x000fe2000f8e00ff */
[----:B-1----:R-:W-:Y:S01]  /*7a40*/  MOV R7, UR7 ;  /* 0x0000000700077c02 */ /* 0x002fe20008000f00 */
[----:B------:R-:W-:Y:S01]  /*7a50*/  IMAD.U32 R6, RZ, RZ, UR6 ;  /* 0x00000006ff067e24 */ /* 0x000fe2000f8e00ff */
[----:B-----5:R-:W-:Y:S01]  /*7a60*/  MOV R11, UR5 ;  /* 0x00000005000b7c02 */ /* 0x020fe20008000f00 */
[----:B------:R-:W-:Y:S02]  /*7a70*/  IMAD.U32 R10, RZ, RZ, UR4 ;  /* 0x00000004ff0a7e24 */ /* 0x000fe4000f8e00ff */
[----:B------:R-:W-:Y:S07]  /*7a80*/  LEPC R20, `(.L_x_131) ;  /* 0x000000001014794e */ /* 0x000fee0000000000 */
[----:B---34-:R-:W-:Y:S05]  /*7a90*/  CALL.ABS.NOINC R2 ;  /* 0x0000000002007343 */ /* 0x018fea0003c00000 */
.L_x_131:
[----:B----4-:R-:W-:Y:S01]  /*7aa0*/  LOP3.LUT R20, R56, 0xffffe000, RZ, 0xc0, !PT ;  /* 0xffffe00038147812 */ /* 0x010fe200078ec0ff */
[----:B------:R-:W-:Y:S05]  /*7ab0*/  WARPSYNC.ALL ;  /* 0x0000000000007948 */ /* 0x000fea0003800000 */
[----:B------:R-:W-:Y:S01]  /*7ac0*/  R2UR UR4, R34 ;  /* 0x00000000220472ca */ /* 0x000fe200000e0000 */
[----:B-1----:R-:W-:Y:S01]  /*7ad0*/  IMAD.U32 R92, RZ, RZ, UR40 ;  /* 0x00000028ff5c7e24 */ /* 0x002fe2000f8e00ff */
        /* <DEDUP_REMOVED lines=8> */
[----:B------:R-:W1:Y:S10]  /*7b60*/  LDTM.x16 R4, tmem[UR4+0x20] ;  /* 0x00002004000479ee */ /* 0x000e740008240000 */
[----:B------:R-:W-:Y:S02]  /*7b70*/  @P6 LEA R92, R92, UR48, 0x3 ;  /* 0x000000305c5c6c11 */ /* 0x000fe4000f8e18ff */
[----:B------:R-:W-:Y:S03]  /*7b80*/  @P6 SHF.L.U32 R93, R77, 0x1f, RZ ;  /* 0x0000001f4d5d6819 */ /* 0x000fe600000006ff */
[----:B------:R-:W-:Y:S05]  /*7b90*/  @P6 VIADD R92, R92, 0x50 ;  /* 0x000000505c5c6836 */ /* 0x000fea0000000000 */
[----:B------:R-:W-:Y:S02]  /*7ba0*/  @P6 PRMT R91, R91, 0x654, R92 ;  /* 0x000006545b5b6816 */ /* 0x000fe4000000005c */
[----:B------:R-:W-:Y:S01]  /*7bb0*/  LEA R92, R43, UR48, 0x3 ;  /* 0x000000302b5c7c11 */ /* 0x000fe2000f8e18ff */
[C---:B-1----:R-:W-:Y:S01]  /*7bc0*/  FMUL R0, R32.reuse, R4 ;  /* 0x0000000420007220 */ /* 0x042fe20000400000 */
        /* <DEDUP_REMOVED lines=84> */
.L_x_133:
[----:B------:R-:W-:Y:S05]  /*8110*/  BSYNC.RECONVERGENT B0 ;  /* 0x0000000000007941 */ /* 0x000fea0003800200 */
.L_x_132:
        /* <DEDUP_REMOVED lines=13> */
[C---:B------:R-:W-:Y:S01]  /*81f0*/  @P1 IMAD R3, R43.reuse, 0x2000, R80 ;  /* 0x000020002b031824 */ /* 0x040fe200078e0250 */
[C---:B------:R-:W-:Y:S01]  /*8200*/  @P1 LEA R0, R43.reuse, R78, 0xd ;  /* 0x0000004e2b001211 */ /* 0x040fe200078e68ff */
[C---:B------:R-:W-:Y:S02]  /*8210*/  @P1 IMAD R2, R43.reuse, 0x2000, R79 ;  /* 0x000020002b021824 */ /* 0x040fe400078e024f */
[----:B------:R-:W-:Y:S01]  /*8220*/  @P1 IMAD R43, R43, 0x2000, R86 ;  /* 0x000020002b2b1824 */ /* 0x000fe200078e0256 */
[----:B------:R-:W-:Y:S06]  /*8230*/  @P0 BRA `(.L_x_137) ;  /* 0x00000000000c0947 */ /* 0x000fec0003800000 */
[----:B-1----:R-:W-:Y:S04]  /*8240*/  SHF.L.U32 R5, R77, 0x1f, RZ ;  /* 0x0000001f4d057819 */ /* 0x002fe800000006ff */
[----:B------:R-:W1:Y:S02]  /*8250*/  SYNCS.PHASECHK.TRANS64.TRYWAIT P0, [R92+URZ+0x30], R5 ;  /* 0x000030055c0075a7 */ /* 0x000e6400080011ff */
[----:B-1----:R-:W-:Y:S05]  /*8260*/  @!P0 BRA `(.L_x_138) ;  /* 0x0000001400ec8947 */ /* 0x002fea0003800000 */
.L_x_137:
[----:B------:R-:W-:Y:S05]  /*8270*/  BSYNC B0 ;  /* 0x0000000000007941 */ /* 0x000fea0003800000 */
.L_x_136:
[----:B------:R-:W-:Y:S11]  /*8280*/  ISETP.NE.AND P0, PT, R90, RZ, PT ;  /* 0x000000ff5a00720c */ /* 0x000ff60003f05270 */
[----:B------:R-:W-:Y:S02]  /*8290*/  @!UPT UIADD3 URZ, UPT, UPT, URZ, URZ, URZ ;  /* 0x000000fffffff290 */ /* 0x000fe4000fffe0ff */
[----:B------:R2:W4:Y:S04]  /*82a0*/  @P0 LDS.128 R56, [R3] ;  /* 0x0000000003380984 */ /* 0x0005280000000c00 */
[----:B------:R2:W1:Y:S04]  /*82b0*/  @P0 LDS.128 R52, [R2+0x10] ;  /* 0x0000100002340984 */ /* 0x0004680000000c00 */
[----:B------:R2:W1:Y:S04]  /*82c0*/  @P0 LDS.128 R48, [R0+0x20] ;  /* 0x0000200000300984 */ /* 0x0004680000000c00 */
[----:B------:R2:W1:Y:S02]  /*82d0*/  @P0 LDS.128 R44, [R43+0x30] ;  /* 0x000030002b2c0984 */ /* 0x0004640000000c00 */
.L_x_135:
[----:B------:R-:W-:Y:S05]  /*82e0*/  BSYNC B1 ;  /* 0x0000000000017941 */ /* 0x000fea0003800000 */
.L_x_134:
        /* <DEDUP_REMOVED lines=21> */
.L_x_139:
[----:B------:R-:W-:Y:S01]  /*8440*/  ISETP.NE.AND P0, PT, R82, RZ, PT ;  /* 0x000000ff5200720c */ /* 0x000fe20003f05270 */
[----:B------:R-:W-:Y:S05]  /*8450*/  WARPSYNC.ALL ;  /* 0x0000000000007948 */ /* 0x000fea0003800000 */
[----:B------:R-:W-:Y:S01]  /*8460*/  R2UR UR4, R34 ;  /* 0x00000000220472ca */ /* 0x000fe200000e0000 */
[----:B------:R-:W-:Y:S01]  /*8470*/  VIADD R88, R88, 0xc0 ;  /* 0x000000c058587836 */ /* 0x000fe20000000000 */
[----:B----4-:R-:W-:Y:S01]  /*8480*/  LOP3.LUT R0, R56, 0xffffe000, RZ, 0xc0, !PT ;  /* 0xffffe00038007812 */ /* 0x010fe200078ec0ff */
[----:B------:R-:W-:Y:S01]  /*8490*/  BSSY.RECONVERGENT B0, `(.L_x_140) ;  /* 0x000005e000007945 */ /* 0x000fe20003800200 */
[----:B------:R-:W-:Y:S02]  /*84a0*/  LOP3.LUT R2, R57, 0xffffe000, RZ, 0xc0, !PT ;  /* 0xffffe00039027812 */ /* 0x000fe400078ec0ff */
[----:B------:R-:W-:Y:S02]  /*84b0*/  LOP3.LUT R3, R58, 0xffffe000, RZ, 0xc0, !PT ;  /* 0xffffe0003a037812 */ /* 0x000fe400078ec0ff */
[----:B------:R-:W-:Y:S02]  /*84c0*/  LOP3.LUT R20, R59, 0xffffe000, RZ, 0xc0, !PT ;  /* 0xffffe0003b147812 */ /* 0x000fe400078ec0ff */
[----:B-1----:R-:W-:Y:S02]  /*84d0*/  LOP3.LUT R21, R52, 0xffffe000, RZ, 0xc0, !PT ;  /* 0xffffe00034157812 */ /* 0x002fe400078ec0ff */
[----:B------:R-:W-:Y:S01]  /*84e0*/  LOP3.LUT R36, R53, 0xffffe000, RZ, 0xc0, !PT ;  /* 0xffffe00035247812 */ /* 0x000fe200078ec0ff */
[----:B------:R-:W1:Y:S01]  /*84f0*/  LDTM.x16 R4, tmem[UR4+0x30] ;  /* 0x00003004000479ee */ /* 0x000e620008240000 */
[----:B------:R-:W-:Y:S01]  /*8500*/  LOP3.LUT R37, R54, 0xffffe000, RZ, 0xc0, !PT ;  /* 0xffffe00036257812 */ /* 0x000fe200078ec0ff */
[----:B------:R-:W-:Y:S01]  /*8510*/  NOP ;  /* 0x0000000000007918 */ /* 0x000fe20000000000 */
[----:B------:R-:W-:Y:S02]  /*8520*/  LOP3.LUT R38, R55, 0xffffe000, RZ, 0xc0, !PT ;  /* 0xffffe00037267812 */ /* 0x000fe400078ec0ff */
[----:B------:R-:W-:Y:S02]  /*8530*/  LOP3.LUT R88, R88, 0xfefffff8, RZ, 0xc0, !PT ;  /* 0xfefffff858587812 */ /* 0x000fe400078ec0ff */
[----:B------:R-:W-:Y:S02]  /*8540*/  LOP3.LUT R39, R48, 0xffffe000, RZ, 0xc0, !PT ;  /* 0xffffe00030277812 */ /* 0x000fe400078ec0ff */
[----:B------:R-:W-:Y:S01]  /*8550*/  LOP3.LUT R40, R49, 0xffffe000, RZ, 0xc0, !PT ;  /* 0xffffe00031287812 */ /* 0x000fe200078ec0ff */
[----:B-1----:R1:W-:Y:S01]  /*8560*/  SYNCS.ARRIVE.TRANS64.RED.A1T0 RZ, [R88+URZ], RZ ;  /* 0x000000ff58ff79a7 */ /* 0x0023e200081004ff */
[----:B------:R-:W-:Y:S02]  /*8570*/  LOP3.LUT R41, R50, 0xffffe000, RZ, 0xc0, !PT ;  /* 0xffffe00032297812 */ /* 0x000fe400078ec0ff */
[----:B------:R-:W-:Y:S02]  /*8580*/  LOP3.LUT R42, R51, 0xffffe000, RZ, 0xc0, !PT ;  /* 0xffffe000332a7812 */ /* 0x000fe400078ec0ff */
[----:B------:R-:W-:Y:S02]  /*8590*/  LOP3.LUT R43, R44, 0xffffe000, RZ, 0xc0, !PT ;  /* 0xffffe0002c2b7812 */ /* 0x000fe400078ec0ff */
[----:B------:R-:W-:Y:S02]  /*85a0*/  LOP3.LUT R44, R45, 0xffffe000, RZ, 0xc0, !PT ;  /* 0xffffe0002d2c7812 */ /* 0x000fe400078ec0ff */
[----:B------:R-:W-:Y:S02]  /*85b0*/  LOP3.LUT R45, R46, 0xffffe000, RZ, 0xc0, !PT ;  /* 0xffffe0002e2d7812 */ /* 0x000fe400078ec0ff */
[----:B------:R-:W-:Y:S01]  /*85c0*/  LOP3.LUT R46, R47, 0xffffe000, RZ, 0xc0, !PT ;  /* 0xffffe0002f2e7812 */ /* 0x000fe200078ec0ff */
[C---:B------:R-:W-:Y:S01]  /*85d0*/  FMUL R4, R32.reuse, R4 ;  /* 0x0000000420047220 */ /* 0x040fe20000400000 */
[C---:B------:R-:W-:Y:S01]  /*85e0*/  FMUL R5, R32.reuse, R5 ;  /* 0x0000000520057220 */ /* 0x040fe20000400000 */
[C---:B------:R-:W-:Y:S01]  /*85f0*/  FMUL R6, R32.reuse, R6 ;  /* 0x0000000620067220 */ /* 0x040fe20000400000 */
[C---:B------:R-:W-:Y:S01]  /*8600*/  FMUL R7, R32.reuse, R7 ;  /* 0x0000000720077220 */ /* 0x040fe20000400000 */
[C---:B------:R-:W-:Y:S01]  /*8610*/  FFMA R4, R35.reuse, R0, R4 ;  /* 0x0000000023047223 */ /* 0x040fe20000000004 */
[C---:B------:R-:W-:Y:S01]  /*8620*/  FFMA R5, R35.reuse, R2, R5 ;  /* 0x0000000223057223 */ /* 0x040fe20000000005 */
[C---:B------:R-:W-:Y:S01]  /*8630*/  FFMA R6, R35.reuse, R3, R6 ;  /* 0x0000000323067223 */ /* 0x040fe20000000006 */
[C---:B------:R-:W-:Y:S01]  /*8640*/  FFMA R7, R35.reuse, R20, R7 ;  /* 0x0000001423077223 */ /* 0x040fe20000000007 */
[C---:B------:R-:W-:Y:S01]  /*8650*/  FMUL R8, R32.reuse, R8 ;  /* 0x0000000820087220 */ /* 0x040fe20000400000 */
        /* <DEDUP_REMOVED lines=9> */
[----:B------:R-:W-:Y:S01]  /*86f0*/  F2FP.TF32.F32.PACK_B R7, R7 ;  /* 0x00000007ff07723e */ /* 0x000fe200024050ff */
[C---:B------:R-:W-:Y:S01]  /*8700*/  FFMA R11, R35.reuse, R38, R11 ;  /* 0x00000026230b7223 */ /* 0x040fe2000000000b */
[C---:B------:R-:W-:Y:S01]  /*8710*/  FMUL R12, R32.reuse, R12 ;  /* 0x0000000c200c7220 */ /* 0x040fe20000400000 */
[----:B------:R-:W-:Y:S01]  /*8720*/  F2FP.TF32.F32.PACK_B R8, R8 ;  /* 0x00000008ff08723e */ /* 0x000fe200024050ff */
[C---:B------:R-:W-:Y:S01]  /*8730*/  FMUL R13, R32.reuse, R13 ;  /* 0x0000000d200d7220 */ /* 0x040fe20000400000 */
[----:B------:R1:W-:Y:S01]  /*8740*/  STS.128 [R80+0x6000], R4 ;  /* 0x0060000450007388 */ /* 0x0003e20000000c00 */
        /* <DEDUP_REMOVED lines=8> */
[C---:B------:R-:W-:Y:S01]  /*87d0*/  FFMA R15, R35.reuse, R42, R15 ;  /* 0x0000002a230f7223 */ /* 0x040fe2000000000f */
[C---:B------:R-:W-:Y:S01]  /*87e0*/  FMUL R16, R32.reuse, R16 ;  /* 0x0000001020107220 */ /* 0x040fe20000400000 */
[----:B------:R-:W-:Y:S01]  /*87f0*/  F2FP.TF32.F32.PACK_B R12, R12 ;  /* 0x0000000cff0c723e */ /* 0x000fe200024050ff */
[----:B------:R1:W-:Y:S01]  /*8800*/  STS.128 [R79+0x6010], R8 ;  /* 0x006010084f007388 */ /* 0x0003e20000000c00 */
[C---:B------:R-:W-:Y:S01]  /*8810*/  FMUL R17, R32.reuse, R17 ;  /* 0x0000001120117220 */ /* 0x040fe20000400000 */
[C---:B------:R-:W-:Y:S01]  /*8820*/  FMUL R18, R32.reuse, R18 ;  /* 0x0000001220127220 */ /* 0x040fe20000400000 */
[----:B------:R-:W-:Y:S01]  /*8830*/  FMUL R19, R32, R19 ;  /* 0x0000001320137220 */ /* 0x000fe20000400000 */
[----:B------:R-:W-:Y:S01]  /*8840*/  F2FP.TF32.F32.PACK_B R13, R13 ;  /* 0x0000000dff0d723e */ /* 0x000fe200024050ff */
[C---:B------:R-:W-:Y:S01]  /*8850*/  FFMA R16, R35.reuse, R43, R16 ;  /* 0x0000002b23107223 */ /* 0x040fe20000000010 */
[----:B------:R-:W-:Y:S01]  /*8860*/  F2FP.TF32.F32.PACK_B R14, R14 ;  /* 0x0000000eff0e723e */ /* 0x000fe200024050ff */
[C---:B------:R-:W-:Y:S01]  /*8870*/  FFMA R17, R35.reuse, R44, R17 ;  /* 0x0000002c23117223 */ /* 0x040fe20000000011 */
[----:B------:R-:W-:Y:S01]  /*8880*/  F2FP.TF32.F32.PACK_B R15, R15 ;  /* 0x0000000fff0f723e */ /* 0x000fe200024050ff */
[C---:B------:R-:W-:Y:S01]  /*8890*/  FFMA R18, R35.reuse, R45, R18 ;  /* 0x0000002d23127223 */ /* 0x040fe20000000012 */
[----:B------:R-:W-:Y:S01]  /*88a0*/  FFMA R19, R35, R46, R19 ;  /* 0x0000002e23137223 */ /* 0x000fe20000000013 */
[----:B------:R-:W-:Y:S02]  /*88b0*/  F2FP.TF32.F32.PACK_B R16, R16 ;  /* 0x00000010ff10723e */ /* 0x000fe400024050ff */
[----:B------:R1:W-:Y:S01]  /*88c0*/  STS.128 [R78+0x6020], R12 ;  /* 0x0060200c4e007388 */ /* 0x0003e20000000c00 */
[----:B------:R-:W-:Y:S02]  /*88d0*/  F2FP.TF32.F32.PACK_B R17, R17 ;  /* 0x00000011ff11723e */ /* 0x000fe400024050ff */
        /* <DEDUP_REMOVED lines=25> */
.L_x_141:
[----:B------:R-:W-:Y:S05]  /*8a70*/  BSYNC.RECONVERGENT B0 ;  /* 0x0000000000007941 */ /* 0x000fea0003800200 */
.L_x_140:
[----:B------:R-:W-:Y:S01]  /*8a80*/  BAR.SYNC.DEFER_BLOCKING 0x1, 0x80 ;  /* 0x0042000000007b1d */ /* 0x000fe20000010000 */
[----:B------:R-:W-:Y:S01]  /*8a90*/  UISETP.NE.AND UP0, UPT, UR49, -0x4, UPT ;  /* 0xfffffffc3100788c */ /* 0x000fe2000bf05270 */
[----:B------:R-:W-:Y:S08]  /*8aa0*/  IADD3 R0, PT, PT, R30, 0x1, RZ ;  /* 0x000000011e007810 */ /* 0x000ff00007ffe0ff */
[----:B------:R-:W-:Y:S05]  /*8ab0*/  BRA.U !UP0, `(.L_x_142) ;  /* 0x0000000108287547 */ /* 0x000fea000b800000 */
[----:B------:R-:W-:Y:S01]  /*8ac0*/  ISETP.NE.AND P0, PT, R87, RZ, PT ;  /* 0x000000ff5700720c */ /* 0x000fe20003f05270 */
[----:B------:R-:W-:Y:S01]  /*8ad0*/  IMAD.U32 R3, RZ, RZ, UR51 ;  /* 0x00000033ff037e24 */ /* 0x000fe2000f8e00ff */
[----:B------:R-:W-:Y:S01]  /*8ae0*/  UIADD3 UR51, UPT, UPT, UR51, 0x1, URZ ;  /* 0x0000000133337890 */ /* 0x000fe2000fffe0ff */
[----:B------:R-:W-:Y:S03]  /*8af0*/  IMAD.U32 R2, RZ, RZ, UR37 ;  /* 0x00000025ff027e24 */ /* 0x000fe6000f8e00ff */
[----:B------:R-:W-:Y:S04]  /*8b00*/  UISETP.NE.AND UP0, UPT, UR51, 0x4, UPT ;  /* 0x000000043300788c */ /* 0x000fe8000bf05270 */
[----:B------:R-:W-:Y:S03]  /*8b10*/  USEL UR51, UR51, URZ, UP0 ;  /* 0x000000ff33337287 */ /* 0x000fe60008000000 */
[----:B------:R-:W-:Y:S05]  /*8b20*/  @P0 LEA R3, R3, UR48, 0x3 ;  /* 0x0000003003030c11 */ /* 0x000fea000f8e18ff */
[----:B------:R-:W-:Y:S05]  /*8b30*/  @P0 VIADD R3, R3, 0x50 ;  /* 0x0000005003030836 */ /* 0x000fea0000000000 */
[----:B------:R-:W-:Y:S04]  /*8b40*/  @P0 PRMT R2, R2, 0x654, R3 ;  /* 0x0000065402020816 */ /* 0x000fe80000000003 */
[----:B------:R2:W-:Y:S03]  /*8b50*/  @P0 SYNCS.ARRIVE.TRANS64.RED.A1T0 RZ, [R2+URZ], RZ ;  /* 0x000000ff02ff09a7 */ /* 0x0005e600081004ff */
.L_x_142:
[----:B------:R-:W-:Y:S01]  /*8b60*/  ISETP.NE.AND P2, PT, R83, RZ, PT ;  /* 0x000000ff5300720c */ /* 0x000fe20003f45270 */
[----:B------:R-:W-:Y:S01]  /*8b70*/  UIADD3 UR49, UPT, UPT, UR49, 0x4, URZ ;  /* 0x0000000431317890 */ /* 0x000fe2000fffe0ff */
[----:B------:R-:W-:Y:S01]  /*8b80*/  ISETP.NE.AND P0, PT, R85, 0x2, PT ;  /* 0x000000025500780c */ /* 0x000fe20003f05270 */
[----:B------:R-:W-:Y:S01]  /*8b90*/  IMAD.IADD R20, R29, 0x1, R66 ;  /* 0x000000011d147824 */ /* 0x000fe200078e0242 */
[----:B------:R-:W-:Y:S01]  /*8ba0*/  ISETP.NE.AND P1, PT, R0, 0x4, PT ;  /* 0x000000040000780c */ /* 0x000fe20003f25270 */
[----:B------:R-:W-:Y:S01]  /*8bb0*/  IMAD.IADD R21, R31, 0x1, R68 ;  /* 0x000000011f157824 */ /* 0x000fe200078e0244 */
[----:B--2---:R-:W-:Y:S02]  /*8bc0*/  SEL R2, RZ, 0x1, P0 ;  /* 0x00000001ff027807 */ /* 0x004fe40000000000 */
[----:B------:R-:W-:Y:S02]  /*8bd0*/  SEL R3, RZ, 0x1, P1 ;  /* 0x00000001ff037807 */ /* 0x000fe40000800000 */
[----:B------:R-:W-:Y:S02]  /*8be0*/  LOP3.LUT R75, R75, R2, RZ, 0x3c, !PT ;  /* 0x000000024b4b7212 */ /* 0x000fe400078e3cff */
[----:B------:R-:W-:Y:S02]  /*8bf0*/  LOP3.LUT R76, R76, R3, RZ, 0x3c, !PT ;  /* 0x000000034c4c7212 */ /* 0x000fe400078e3cff */
[----:B------:R-:W-:Y:S02]  /*8c00*/  @P2 R2UR UR36, R74 ;  /* 0x000000004a2422ca */ /* 0x000fe400000e0000 */
[----:B------:R-:W-:Y:S02]  /*8c10*/  SEL R85, R85, RZ, P0 ;  /* 0x000000ff55557207 */ /* 0x000fe40000000000 */
[----:B------:R-:W-:Y:S01]  /*8c20*/  SEL R30, R0, RZ, P1 ;  /* 0x000000ff001e7207 */ /* 0x000fe20000800000 */
[----:B------:R-:W-:Y:S10]  /*8c30*/  @P2 BRA `(.L_x_143) ;  /* 0xffffffcc00082947 */ /* 0x000ff4000383ffff */
[----:B------:R-:W-:-:S09]  /*8c40*/  UISETP.NE.AND UP0, UPT, UR50, URZ, UPT ;  /* 0x000000ff3200728c */ /* 0x000fd2000bf05270 */
[----:B------:R-:W-:Y:S05]  /*8c50*/  BRA.U !UP0, `(.L_x_144) ;  /* 0x0000000108487547 */ /* 0x000fea000b800000 */
[----:B------:R-:W2:Y:S02]  /*8c60*/  LDCU.64 UR4, c[0x0][0x890] ;  /* 0x00011200ff0477ac */ /* 0x000ea40008000a00 */
[----:B--2---:R-:W-:-:S04]  /*8c70*/  UISETP.NE.U32.AND UP0, UPT, UR4, URZ, UPT ;  /* 0x000000ff0400728c */ /* 0x004fc8000bf05070 */
[----:B------:R-:W-:-:S09]  /*8c80*/  UISETP.NE.AND.EX UP0, UPT, UR5, URZ, UPT, UP0 ;  /* 0x000000ff0500728c */ /* 0x000fd2000bf05300 */
[----:B------:R-:W-:Y:S05]  /*8c90*/  BRA.U UP0, `(.L_x_145) ;  /* 0x00000001000c7547 */ /* 0x000fea000b800000 */
[----:B------:R-:W-:-:S13]  /*8ca0*/  FSETP.NEU.AND P0, PT, R35, RZ, PT ;  /* 0x000000ff2300720b */ /* 0x000fda0003f0d000 */
[----:B------:R-:W-:Y:S05]  /*8cb0*/  @!P0 EXIT ;  /* 0x000000000000894d */ /* 0x000fea0003800000 */
[----:B------:R-:W-:Y:S05]  /*8cc0*/  BRA `(.L_x_144) ;  /* 0x00000000002c7947 */ /* 0x000fea0003800000 */
.L_x_145:
[----:B------:R-:W-:Y:S01]  /*8cd0*/  ISETP.NE.AND P0, PT, R84, RZ, PT ;  /* 0x000000ff5400720c */ /* 0x000fe20003f05270 */
[----:B------:R-:W-:-:S12]  /*8ce0*/  BSSY.RECONVERGENT B0, `(.L_x_144) ;  /* 0x0000009000007945 */ /* 0x000fd80003800200 */
[----:B------:R-:W-:Y:S05]  /*8cf0*/  @P0 BRA `(.L_x_146) ;  /* 0x0000000000140947 */ /* 0x000fea0003800000 */
[----:B------:R-:W2:Y:S02]  /*8d00*/  LDCU.64 UR4, c[0x0][0x888] ;  /* 0x00011100ff0477ac */ /* 0x000ea40008000a00 */
[----:B--2---:R-:W-:-:S04]  /*8d10*/  ISETP.NE.U32.AND P0, PT, RZ, UR4, PT ;  /* 0x00000004ff007c0c */ /* 0x004fc8000bf05070 */
[----:B------:R-:W-:-:S13]  /*8d20*/  ISETP.NE.AND.EX P0, PT, RZ, UR5, PT, P0 ;  /* 0x00000005ff007c0c */ /* 0x000fda000bf05300 */
[----:B------:R-:W-:Y:S05]  /*8d30*/  @!P0 EXIT ;  /* 0x000000000000894d */ /* 0x000fea0003800000 */
[----:B------:R-:W-:Y:S05]  /*8d40*/  BRA `(.L_x_147) ;  /* 0x0000000000087947 */ /* 0x000fea0003800000 */
.L_x_146:
[----:B------:R-:W-:-:S13]  /*8d50*/  FSETP.NEU.AND P0, PT, R35, RZ, PT ;  /* 0x000000ff2300720b */ /* 0x000fda0003f0d000 */
[----:B------:R-:W-:Y:S05]  /*8d60*/  @!P0 EXIT ;  /* 0x000000000000894d */ /* 0x000fea0003800000 */
.L_x_147:
[----:B------:R-:W-:Y:S05]  /*8d70*/  BSYNC.RECONVERGENT B0 ;  /* 0x0000000000007941 */ /* 0x000fea0003800200 */
.L_x_144:
[----:B------:R-:W-:Y:S01]  /*8d80*/  ULEA UR4, UR51, UR48, 0x3 ;  /* 0x0000003033047291 */ /* 0x000fe2000f8e18ff */
[----:B------:R-:W-:-:S04]  /*8d90*/  DEPBAR.LE SB0, 0x0 ;  /* 0x000080000000791a */ /* 0x000fc80000000000 */
[----:B------:R-:W-:-:S04]  /*8da0*/  UIADD3 UR4, UPT, UPT, UR4, 0x50, URZ ;  /* 0x0000005004047890 */ /* 0x000fc8000fffe0ff */
[----:B------:R-:W-:-:S09]  /*8db0*/  UPRMT UR4, UR37, 0x654, UR4 ;  /* 0x0000065425047896 */ /* 0x000fd20008000004 */
[----:B------:R-:W-:Y:S01]  /*8dc0*/  SYNCS.ARRIVE.TRANS64.RED.A1T0 RZ, [UR4], RZ ;  /* 0x000000ffffff79a7 */ /* 0x000fe20008100404 */
[----:B------:R-:W-:Y:S05]  /*8dd0*/  EXIT ;  /* 0x000000000000794d */ /* 0x000fea0003800000 */
.L_x_24:
[----:B--2---:R2:W4:Y:S02]  /*8de0*/  SYNCS.PHASECHK.TRANS64.TRYWAIT P0, [R3+URZ+0xf0], R2 ;  /* 0x0000f002030075a7 */ /* 0x00452400080011ff */
[----:B----4-:R-:W-:Y:S05]  /*8df0*/  @!P0 NANOSLEEP.SYNCS 0x989680 ;  /* 0x009896800000895d */ /* 0x010fea0003900000 */
[----:B------:R-:W4:Y:S02]  /*8e00*/  @!P0 SYNCS.PHASECHK.TRANS64 P0, [R3+URZ+0xf0], R2 ;  /* 0x0000f002030085a7 */ /* 0x000f2400080010ff */
[----:B----4-:R-:W-:Y:S05]  /*8e10*/  @!P0 BRA `(.L_x_24) ;  /* 0xfffffffc00f08947 */ /* 0x010fea000383ffff */
[----:B------:R-:W-:Y:S05]  /*8e20*/  BRA `(.L_x_148) ;  /* 0xffffff8800707947 */ /* 0x000fea000383ffff */
.L_x_27:
[----:B-1----:R-:W-:-:S07]  /*8e30*/  MOV R2, UR33 ;  /* 0x0000002100027c02 */ /* 0x002fce0008000f00 */
.L_x_149:
[----:B-1----:R1:W2:Y:S02]  /*8e40*/  SYNCS.PHASECHK.TRANS64.TRYWAIT P0, [R2+URZ+0x18], R5 ;  /* 0x00001805020075a7 */ /* 0x0022a400080011ff */
[----:B--2---:R-:W-:Y:S05]  /*8e50*/  @!P0 NANOSLEEP.SYNCS 0x989680 ;  /* 0x009896800000895d */ /* 0x004fea0003900000 */
[----:B------:R-:W2:Y:S02]  /*8e60*/  @!P0 SYNCS.PHASECHK.TRANS64 P0, [R2+URZ+0x18], R5 ;  /* 0x00001805020085a7 */ /* 0x000ea400080010ff */
[----:B--2---:R-:W-:Y:S05]  /*8e70*/  @!P0 BRA `(.L_x_149) ;  /* 0xfffffffc00f08947 */ /* 0x004fea000383ffff */
[----:B------:R-:W-:Y:S05]  /*8e80*/  BRA `(.L_x_26) ;  /* 0xffffff8800d47947 */ /* 0x000fea000383ffff */
.L_x_34:
[----:B-1----:R-:W-:-:S07]  /*8e90*/  MOV R2, UR33 ;  /* 0x0000002100027c02 */ /* 0x002fce0008000f00 */
.L_x_150:
[----:B-1----:R1:W2:Y:S02]  /*8ea0*/  SYNCS.PHASECHK.TRANS64.TRYWAIT P0, [R2+URZ+0x18], R5 ;  /* 0x00001805020075a7 */ /* 0x0022a400080011ff */
[----:B--2---:R-:W-:Y:S05]  /*8eb0*/  @!P0 NANOSLEEP.SYNCS 0x989680 ;  /* 0x009896800000895d */ /* 0x004fea0003900000 */
[----:B------:R-:W2:Y:S02]  /*8ec0*/  @!P0 SYNCS.PHASECHK.TRANS64 P0, [R2+URZ+0x18], R5 ;  /* 0x00001805020085a7 */ /* 0x000ea400080010ff */
[----:B--2---:R-:W-:Y:S05]  /*8ed0*/  @!P0 BRA `(.L_x_150) ;  /* 0xfffffffc00f08947 */ /* 0x004fea000383ffff */
[----:B------:R-:W-:Y:S05]  /*8ee0*/  BRA `(.L_x_33) ;  /* 0xffffff8c00bc7947 */ /* 0x000fea000383ffff */
.L_x_39:
[----:B-1----:R1:W2:Y:S02]  /*8ef0*/  SYNCS.PHASECHK.TRANS64.TRYWAIT P0, [R2+URZ+0x80], R3 ;  /* 0x00008003020075a7 */ /* 0x0022a400080011ff */
[----:B--2---:R-:W-:Y:S05]  /*8f00*/  @!P0 NANOSLEEP.SYNCS 0x989680 ;  /* 0x009896800000895d */ /* 0x004fea0003900000 */
[----:B------:R-:W2:Y:S02]  /*8f10*/  @!P0 SYNCS.PHASECHK.TRANS64 P0, [R2+URZ+0x80], R3 ;  /* 0x00008003020085a7 */ /* 0x000ea400080010ff */
[----:B--2---:R-:W-:Y:S05]  /*8f20*/  @!P0 BRA `(.L_x_39) ;  /* 0xfffffffc00f08947 */ /* 0x004fea000383ffff */
[----:B------:R-:W-:Y:S05]  /*8f30*/  BRA `(.L_x_151) ;  /* 0xffffff9000847947 */ /* 0x000fea000383ffff */
.L_x_43:
[----:B---3--:R-:W-:-:S07]  /*8f40*/  MOV R0, UR4 ;  /* 0x0000000400007c02 */ /* 0x008fce0008000f00 */
.L_x_152:
[----:B-1----:R1:W2:Y:S02]  /*8f50*/  SYNCS.PHASECHK.TRANS64.TRYWAIT P0, [R0+URZ], R3 ;  /* 0x00000003000075a7 */ /* 0x0022a400080011ff */
[----:B--2---:R-:W-:Y:S05]  /*8f60*/  @!P0 NANOSLEEP.SYNCS 0x989680 ;  /* 0x009896800000895d */ /* 0x004fea0003900000 */
[----:B------:R-:W2:Y:S02]  /*8f70*/  @!P0 SYNCS.PHASECHK.TRANS64 P0, [R0+URZ], R3 ;  /* 0x00000003000085a7 */ /* 0x000ea400080010ff */
[----:B--2---:R-:W-:Y:S05]  /*8f80*/  @!P0 BRA `(.L_x_152) ;  /* 0xfffffffc00f08947 */ /* 0x004fea000383ffff */
[----:B------:R-:W-:Y:S05]  /*8f90*/  BRA `(.L_x_153) ;  /* 0xffffff9400f47947 */ /* 0x000fea000383ffff */
.L_x_44:
[----:B---3--:R-:W-:-:S07]  /*8fa0*/  MOV R0, UR4 ;  /* 0x0000000400007c02 */ /* 0x008fce0008000f00 */
.L_x_154:
[----:B-1----:R1:W2:Y:S02]  /*8fb0*/  SYNCS.PHASECHK.TRANS64.TRYWAIT P0, [R0+URZ], R3 ;  /* 0x00000003000075a7 */ /* 0x0022a400080011ff */
[----:B--2---:R-:W-:Y:S05]  /*8fc0*/  @!P0 NANOSLEEP.SYNCS 0x989680 ;  /* 0x009896800000895d */ /* 0x004fea0003900000 */
[----:B------:R-:W2:Y:S02]  /*8fd0*/  @!P0 SYNCS.PHASECHK.TRANS64 P0, [R0+URZ], R3 ;  /* 0x00000003000085a7 */ /* 0x000ea400080010ff */
[----:B--2---:R-:W-:Y:S05]  /*8fe0*/  @!P0 BRA `(.L_x_154) ;  /* 0xfffffffc00f08947 */ /* 0x004fea000383ffff */
[----:B------:R-:W-:Y:S05]  /*8ff0*/  BRA `(.L_x_155) ;  /* 0xffffff9800007947 */ /* 0x000fea000383ffff */
.L_x_47:
[----:B-1----:R1:W2:Y:S02]  /*9000*/  SYNCS.PHASECHK.TRANS64.TRYWAIT P0, [R0+URZ+0xe0], R5 ;  /* 0x0000e005000075a7 */ /* 0x0022a400080011ff */
[----:B--2---:R-:W-:Y:S05]  /*9010*/  @!P0 NANOSLEEP.SYNCS 0x989680 ;  /* 0x009896800000895d */ /* 0x004fea0003900000 */
[----:B------:R-:W2:Y:S02]  /*9020*/  @!P0 SYNCS.PHASECHK.TRANS64 P0, [R0+URZ+0xe0], R5 ;  /* 0x0000e005000085a7 */ /* 0x000ea400080010ff */
[----:B--2---:R-:W-:Y:S05]  /*9030*/  @!P0 BRA `(.L_x_47) ;  /* 0xfffffffc00f08947 */ /* 0x004fea000383ffff */
[----:B------:R-:W-:Y:S05]  /*9040*/  BRA `(.L_x_156) ;  /* 0xffffff9800607947 */ /* 0x000fea000383ffff */
.L_x_48:
[----:B------:R-:W-:-:S07]  /*9050*/  MOV R0, UR5 ;  /* 0x0000000500007c02 */ /* 0x000fce0008000f00 */
.L_x_157:
[----:B-1----:R1:W2:Y:S02]  /*9060*/  SYNCS.PHASECHK.TRANS64.TRYWAIT P0, [R0+URZ+0x90], R7 ;  /* 0x00009007000075a7 */ /* 0x0022a400080011ff */
[----:B--2---:R-:W-:Y:S05]  /*9070*/  @!P0 NANOSLEEP.SYNCS 0x989680 ;  /* 0x009896800000895d */ /* 0x004fea0003900000 */
[----:B------:R-:W2:Y:S02]  /*9080*/  @!P0 SYNCS.PHASECHK.TRANS64 P0, [R0+URZ+0x90], R7 ;  /* 0x00009007000085a7 */ /* 0x000ea400080010ff */
[----:B--2---:R-:W-:Y:S05]  /*9090*/  @!P0 BRA `(.L_x_157) ;  /* 0xfffffffc00f08947 */ /* 0x004fea000383ffff */
[----:B------:R-:W-:Y:S05]  /*90a0*/  BRA `(.L_x_158) ;  /* 0xffffff9800707947 */ /* 0x000fea000383ffff */
.L_x_49:
[----:B-1----:R1:W2:Y:S02]  /*90b0*/  SYNCS.PHASECHK.TRANS64.TRYWAIT P1, [R0+URZ+0x80], R5 ;  /* 0x00008005000075a7 */ /* 0x0022a400080211ff */
[----:B--2---:R-:W-:Y:S05]  /*90c0*/  @!P1 NANOSLEEP.SYNCS 0x989680 ;  /* 0x009896800000995d */ /* 0x004fea0003900000 */
[----:B------:R-:W2:Y:S02]  /*90d0*/  @!P1 SYNCS.PHASECHK.TRANS64 P1, [R0+URZ+0x80], R5 ;  /* 0x00008005000095a7 */ /* 0x000ea400080210ff */
[----:B--2---:R-:W-:Y:S05]  /*90e0*/  @!P1 BRA `(.L_x_49) ;  /* 0xfffffffc00f09947 */ /* 0x004fea000383ffff */
[----:B------:R-:W-:Y:S05]  /*90f0*/  BRA `(.L_x_159) ;  /* 0xffffff9800a07947 */ /* 0x000fea000383ffff */
.L_x_52:
[----:B------:R-:W-:-:S07]  /*9100*/  MOV R0, UR5 ;  /* 0x0000000500007c02 */ /* 0x000fce0008000f00 */
.L_x_160:
[----:B-1----:R1:W2:Y:S02]  /*9110*/  SYNCS.PHASECHK.TRANS64.TRYWAIT P0, [R0+URZ+0x90], R3 ;  /* 0x00009003000075a7 */ /* 0x0022a400080011ff */
[----:B--2---:R-:W-:Y:S05]  /*9120*/  @!P0 NANOSLEEP.SYNCS 0x989680 ;  /* 0x009896800000895d */ /* 0x004fea0003900000 */
[----:B------:R-:W2:Y:S02]  /*9130*/  @!P0 SYNCS.PHASECHK.TRANS64 P0, [R0+URZ+0x90], R3 ;  /* 0x00009003000085a7 */ /* 0x000ea400080010ff */
[----:B--2---:R-:W-:Y:S05]  /*9140*/  @!P0 BRA `(.L_x_160) ;  /* 0xfffffffc00f08947 */ /* 0x004fea000383ffff */
[----:B------:R-:W-:Y:S05]  /*9150*/  BRA `(.L_x_51) ;  /* 0xffffff9800f47947 */ /* 0x000fea000383ffff */
.L_x_61:
[----:B-1----:R-:W-:-:S04]  /*9160*/  MOV R4, UR6 ;  /* 0x0000000600047c02 */ /* 0x002fc80008000f00 */
[----:B------:R1:W2:Y:S03]  /*9170*/  SYNCS.PHASECHK.TRANS64.TRYWAIT P0, [R4+URZ+0x8], R5 ;  /* 0x00000805040075a7 */ /* 0x0002a600080011ff */
[----:B--2---:R-:W-:Y:S05]  /*9180*/  @!P0 NANOSLEEP.SYNCS 0x989680 ;  /* 0x009896800000895d */ /* 0x004fea0003900000 */
[----:B------:R-:W2:Y:S02]  /*9190*/  @!P0 SYNCS.PHASECHK.TRANS64 P0, [R4+URZ+0x8], R5 ;  /* 0x00000805040085a7 */ /* 0x000ea400080010ff */
[----:B--2---:R-:W-:Y:S05]  /*91a0*/  @!P0 BRA `(.L_x_61) ;  /* 0xfffffffc00ec8947 */ /* 0x004fea000383ffff */
[----:B------:R-:W-:Y:S05]  /*91b0*/  BRA `(.L_x_60) ;  /* 0xffffff9c00a87947 */ /* 0x000fea000383ffff */
.L_x_63:
[----:B------:R-:W-:Y:S01]  /*91c0*/  BSSY B0, `(.L_x_161) ;  /* 0x0000006000007945 */ /* 0x000fe20003800000 */
[----:B------:R-:W-:-:S07]  /*91d0*/  MOV R15, 0xffffffff ;  /* 0xffffffff000f7802 */ /* 0x000fce0000000f00 */
[----:B-1---5:R-:W-:Y:S05]  /*91e0*/  WARPSYNC.COLLECTIVE R15, `(.L_x_162) ;  /* 0x000000000f0c7348 */ /* 0x022fea0003c00000 */
[----:B------:R-:W-:Y:S02]  /*91f0*/  ELECT P6, UR79, PT ;  /* 0x00000000004f782f */ /* 0x000fe400038c0000 */
[----:B------:R-:W-:Y:S01]  /*9200*/  MOV R14, UR79 ;  /* 0x0000004f000e7c02 */ /* 0x000fe20008000f00 */
[----:B-1---5:R-:W-:Y:S10]  /*9210*/  ENDCOLLECTIVE ;  /* 0x000000000000791b */ /* 0x022ff40003800000 */
.L_x_162:
[----:B------:R-:W-:Y:S05]  /*9220*/  BSYNC B0 ;  /* 0x0000000000007941 */ /* 0x000fea0003800000 */
.L_x_161:
[----:B------:R-:W-:Y:S05]  /*9230*/  BRA `(.L_x_163) ;  /* 0xffffff9c00d87947 */ /* 0x000fea000383ffff */
.L_x_65:
[----:B-1----:R-:W-:-:S04]  /*9240*/  MOV R2, UR6 ;  /* 0x0000000600027c02 */ /* 0x002fc80008000f00 */
[----:B------:R1:W2:Y:S03]  /*9250*/  SYNCS.PHASECHK.TRANS64.TRYWAIT P0, [R2+URZ+0x8], R3 ;  /* 0x00000803020075a7 */ /* 0x0002a600080011ff */
[----:B--2---:R-:W-:Y:S05]  /*9260*/  @!P0 NANOSLEEP.SYNCS 0x989680 ;  /* 0x009896800000895d */ /* 0x004fea0003900000 */
[----:B------:R-:W2:Y:S02]  /*9270*/  @!P0 SYNCS.PHASECHK.TRANS64 P0, [R2+URZ+0x8], R3 ;  /* 0x00000803020085a7 */ /* 0x000ea400080010ff */
[----:B--2---:R-:W-:Y:S05]  /*9280*/  @!P0 BRA `(.L_x_65) ;  /* 0xfffffffc00ec8947 */ /* 0x004fea000383ffff */
[----:B------:R-:W-:Y:S05]  /*9290*/  BRA `(.L_x_64) ;  /* 0xffffff9c00dc7947 */ /* 0x000fea000383ffff */
.L_x_66:
[----:B-1----:R1:W2:Y:S02]  /*92a0*/  SYNCS.PHASECHK.TRANS64.TRYWAIT P0, [R0+URZ+0x80], R5 ;  /* 0x00008005000075a7 */ /* 0x0022a400080011ff */
[----:B--2---:R-:W-:Y:S05]  /*92b0*/  @!P0 NANOSLEEP.SYNCS 0x989680 ;  /* 0x009896800000895d */ /* 0x004fea0003900000 */
[----:B------:R-:W2:Y:S02]  /*92c0*/  @!P0 SYNCS.PHASECHK.TRANS64 P0, [R0+URZ+0x80], R5 ;  /* 0x00008005000085a7 */ /* 0x000ea400080010ff */
[----:B--2---:R-:W-:Y:S05]  /*92d0*/  @!P0 BRA `(.L_x_66) ;  /* 0xfffffffc00f08947 */ /* 0x004fea000383ffff */
[----:B------:R-:W-:Y:S05]  /*92e0*/  BRA `(.L_x_164) ;  /* 0xffffffa000e87947 */ /* 0x000fea000383ffff */
.L_x_68:
[----:B------:R-:W-:-:S07]  /*92f0*/  MOV R0, UR8 ;  /* 0x0000000800007c02 */ /* 0x000fce0008000f00 */
.L_x_165:
[----:B-1----:R1:W2:Y:S02]  /*9300*/  SYNCS.PHASECHK.TRANS64.TRYWAIT P0, [R0+URZ+0xc0], R5 ;  /* 0x0000c005000075a7 */ /* 0x0022a400080011ff */
[----:B--2---:R-:W-:Y:S05]  /*9310*/  @!P0 NANOSLEEP.SYNCS 0x989680 ;  /* 0x009896800000895d */ /* 0x004fea0003900000 */
[----:B------:R-:W2:Y:S02]  /*9320*/  @!P0 SYNCS.PHASECHK.TRANS64 P0, [R0+URZ+0xc0], R5 ;  /* 0x0000c005000085a7 */ /* 0x000ea400080010ff */
[----:B--2---:R-:W-:Y:S05]  /*9330*/  @!P0 BRA `(.L_x_165) ;  /* 0xfffffffc00f08947 */ /* 0x004fea000383ffff */
[----:B------:R-:W-:Y:S05]  /*9340*/  BRA `(.L_x_166) ;  /* 0xffffffa400347947 */ /* 0x000fea000383ffff */
.L_x_71:
[----:B------:R-:W-:Y:S07]  /*9350*/  MOV R0, UR14 ;  /* 0x0000000e00007c02 */ /* 0x000fee0008000f00 */
.L_x_167:
[----:B-1----:R1:W2:Y:S02]  /*9360*/  SYNCS.PHASECHK.TRANS64.TRYWAIT P0, [R0+URZ], R5 ;  /* 0x00000005000075a7 */ /* 0x0022a400080011ff */
[----:B--2---:R-:W-:Y:S05]  /*9370*/  @!P0 NANOSLEEP.SYNCS 0x989680 ;  /* 0x009896800000895d */ /* 0x004fea0003900000 */
[----:B------:R-:W2:Y:S02]  /*9380*/  @!P0 SYNCS.PHASECHK.TRANS64 P0, [R0+URZ], R5 ;  /* 0x00000005000085a7 */ /* 0x000ea400080010ff */
[----:B--2---:R-:W-:Y:S05]  /*9390*/  @!P0 BRA `(.L_x_167) ;  /* 0xfffffffc00f08947 */ /* 0x004fea000383ffff */
[----:B------:R-:W-:Y:S05]  /*93a0*/  BRA `(.L_x_70) ;  /* 0xffffffa400487947 */ /* 0x000fea000383ffff */
.L_x_75:
[----:B-1----:R-:W-:-:S07]  /*93b0*/  MOV R0, UR8 ;  /* 0x0000000800007c02 */ /* 0x002fce0008000f00 */
.L_x_168:
[----:B-1----:R1:W2:Y:S02]  /*93c0*/  SYNCS.PHASECHK.TRANS64.TRYWAIT P0, [R0+URZ], R3 ;  /* 0x00000003000075a7 */ /* 0x0022a400080011ff */
[----:B--2---:R-:W-:Y:S05]  /*93d0*/  @!P0 NANOSLEEP.SYNCS 0x989680 ;  /* 0x009896800000895d */ /* 0x004fea0003900000 */
[----:B------:R-:W2:Y:S02]  /*93e0*/  @!P0 SYNCS.PHASECHK.TRANS64 P0, [R0+URZ], R3 ;  /* 0x00000003000085a7 */ /* 0x000ea400080010ff */
[----:B--2---:R-:W-:Y:S05]  /*93f0*/  @!P0 BRA `(.L_x_168) ;  /* 0xfffffffc00f08947 */ /* 0x004fea000383ffff */
[----:B------:R-:W-:Y:S05]  /*9400*/  BRA `(.L_x_169) ;  /* 0xffffffa8008c7947 */ /* 0x000fea000383ffff */
.L_x_76:
[----:B------:R-:W-:-:S07]  /*9410*/  MOV R0, UR8 ;  /* 0x0000000800007c02 */ /* 0x000fce0008000f00 */
.L_x_170:
[----:B-1----:R1:W2:Y:S02]  /*9420*/  SYNCS.PHASECHK.TRANS64.TRYWAIT P0, [R0+URZ], R3 ;  /* 0x00000003000075a7 */ /* 0x0022a400080011ff */
[----:B--2---:R-:W-:Y:S05]  /*9430*/  @!P0 NANOSLEEP.SYNCS 0x989680 ;  /* 0x009896800000895d */ /* 0x004fea0003900000 */
[----:B------:R-:W2:Y:S02]  /*9440*/  @!P0 SYNCS.PHASECHK.TRANS64 P0, [R0+URZ], R3 ;  /* 0x00000003000085a7 */ /* 0x000ea400080010ff */
[----:B--2---:R-:W-:Y:S05]  /*9450*/  @!P0 BRA `(.L_x_170) ;  /* 0xfffffffc00f08947 */ /* 0x004fea000383ffff */
[----:B------:R-:W-:Y:S05]  /*9460*/  BRA `(.L_x_171) ;  /* 0xffffffa800987947 */ /* 0x000fea000383ffff */
.L_x_77:
[----:B------:R-:W-:-:S07]  /*9470*/  MOV R0, UR8 ;  /* 0x0000000800007c02 */ /* 0x000fce0008000f00 */
.L_x_172:
[----:B-1----:R1:W2:Y:S02]  /*9480*/  SYNCS.PHASECHK.TRANS64.TRYWAIT P0, [R0+URZ], R3 ;  /* 0x00000003000075a7 */ /* 0x0022a400080011ff */
[----:B--2---:R-:W-:Y:S05]  /*9490*/  @!P0 NANOSLEEP.SYNCS 0x989680 ;  /* 0x009896800000895d */ /* 0x004fea0003900000 */
[----:B------:R-:W2:Y:S02]  /*94a0*/  @!P0 SYNCS.PHASECHK.TRANS64 P0, [R0+URZ], R3 ;  /* 0x00000003000085a7 */ /* 0x000ea400080010ff */
[----:B--2---:R-:W-:Y:S05]  /*94b0*/  @!P0 BRA `(.L_x_172) ;  /* 0xfffffffc00f08947 */ /* 0x004fea000383ffff */
[----:B------:R-:W-:Y:S05]  /*94c0*/  BRA `(.L_x_173) ;  /* 0xffffffa800a47947 */ /* 0x000fea000383ffff */
.L_x_80:
[----:B------:R-:W-:-:S07]  /*94d0*/  MOV R0, UR7 ;  /* 0x0000000700007c02 */ /* 0x000fce0008000f00 */
.L_x_174:
[----:B-1----:R1:W2:Y:S02]  /*94e0*/  SYNCS.PHASECHK.TRANS64.TRYWAIT P1, [R0+URZ+0x100], R3 ;  /* 0x00010003000075a7 */ /* 0x0022a400080211ff */
[----:B--2---:R-:W-:Y:S05]  /*94f0*/  @!P1 NANOSLEEP.SYNCS 0x989680 ;  /* 0x009896800000995d */ /* 0x004fea0003900000 */
[----:B------:R-:W2:Y:S02]  /*9500*/  @!P1 SYNCS.PHASECHK.TRANS64 P1, [R0+URZ+0x100], R3 ;  /* 0x00010003000095a7 */ /* 0x000ea400080210ff */
[----:B--2---:R-:W-:Y:S05]  /*9510*/  @!P1 BRA `(.L_x_174) ;  /* 0xfffffffc00f09947 */ /* 0x004fea000383ffff */
[----:B------:R-:W-:Y:S05]  /*9520*/  BRA `(.L_x_175) ;  /* 0xffffffa800f07947 */ /* 0x000fea000383ffff */
.L_x_85:
[----:B--2---:R2:W4:Y:S02]  /*9530*/  SYNCS.PHASECHK.TRANS64.TRYWAIT P0, [R0+URZ+0x80], R3 ;  /* 0x00008003000075a7 */ /* 0x00452400080011ff */
[----:B----4-:R-:W-:Y:S05]  /*9540*/  @!P0 NANOSLEEP.SYNCS 0x989680 ;  /* 0x009896800000895d */ /* 0x010fea0003900000 */
[----:B------:R-:W4:Y:S02]  /*9550*/  @!P0 SYNCS.PHASECHK.TRANS64 P0, [R0+URZ+0x80], R3 ;  /* 0x00008003000085a7 */ /* 0x000f2400080010ff */
[----:B----4-:R-:W-:Y:S05]  /*9560*/  @!P0 BRA `(.L_x_85) ;  /* 0xfffffffc00f08947 */ /* 0x010fea000383ffff */
[----:B------:R-:W-:Y:S05]  /*9570*/  BRA `(.L_x_176) ;  /* 0xffffffb000047947 */ /* 0x000fea000383ffff */
.L_x_88:
[----:B------:R-:W-:Y:S07]  /*9580*/  MOV R0, UR7 ;  /* 0x0000000700007c02 */ /* 0x000fee0008000f00 */
.L_x_177:
[----:B--2---:R2:W4:Y:S02]  /*9590*/  SYNCS.PHASECHK.TRANS64.TRYWAIT P0, [R0+URZ+0x78], R3 ;  /* 0x00007803000075a7 */ /* 0x00452400080011ff */
[----:B----4-:R-:W-:Y:S05]  /*95a0*/  @!P0 NANOSLEEP.SYNCS 0x989680 ;  /* 0x009896800000895d */ /* 0x010fea0003900000 */
[----:B------:R-:W4:Y:S02]  /*95b0*/  @!P0 SYNCS.PHASECHK.TRANS64 P0, [R0+URZ+0x78], R3 ;  /* 0x00007803000085a7 */ /* 0x000f2400080010ff */
[----:B----4-:R-:W-:Y:S05]  /*95c0*/  @!P0 BRA `(.L_x_177) ;  /* 0xfffffffc00f08947 */ /* 0x010fea000383ffff */
[----:B------:R-:W-:Y:S05]  /*95d0*/  BRA `(.L_x_87) ;  /* 0xffffffb000e47947 */ /* 0x000fea000383ffff */
.L_x_91:
[----:B------:R-:W-:Y:S07]  /*95e0*/  MOV R3, UR7 ;  /* 0x0000000700037c02 */ /* 0x000fee0008000f00 */
.L_x_178:
[----:B-1----:R1:W2:Y:S02]  /*95f0*/  SYNCS.PHASECHK.TRANS64.TRYWAIT P0, [R3+URZ+0x50], R12 ;  /* 0x0000500c030075a7 */ /* 0x0022a400080011ff */
[----:B--2---:R-:W-:Y:S05]  /*9600*/  @!P0 NANOSLEEP.SYNCS 0x989680 ;  /* 0x009896800000895d */ /* 0x004fea0003900000 */
[----:B------:R-:W2:Y:S02]  /*9610*/  @!P0 SYNCS.PHASECHK.TRANS64 P0, [R3+URZ+0x50], R12 ;  /* 0x0000500c030085a7 */ /* 0x000ea400080010ff */
[----:B--2---:R-:W-:Y:S05]  /*9620*/  @!P0 BRA `(.L_x_178) ;  /* 0xfffffffc00f08947 */ /* 0x004fea000383ffff */
[----:B------:R-:W-:Y:S05]  /*9630*/  BRA `(.L_x_179) ;  /* 0xffffffb4005c7947 */ /* 0x000fea000383ffff */
.L_x_92:
[----:B-1----:R-:W-:Y:S07]  /*9640*/  MOV R3, UR7 ;  /* 0x0000000700037c02 */ /* 0x002fee0008000f00 */
.L_x_180:
[----:B-1----:R1:W2:Y:S02]  /*9650*/  SYNCS.PHASECHK.TRANS64.TRYWAIT P0, [R3+URZ+0x58], R12 ;  /* 0x0000580c030075a7 */ /* 0x0022a400080011ff */
[----:B--2---:R-:W-:Y:S05]  /*9660*/  @!P0 NANOSLEEP.SYNCS 0x989680 ;  /* 0x009896800000895d */ /* 0x004fea0003900000 */
[----:B------:R-:W2:Y:S02]  /*9670*/  @!P0 SYNCS.PHASECHK.TRANS64 P0, [R3+URZ+0x58], R12 ;  /* 0x0000580c030085a7 */ /* 0x000ea400080010ff */
[----:B--2---:R-:W-:Y:S05]  /*9680*/  @!P0 BRA `(.L_x_180) ;  /* 0xfffffffc00f08947 */ /* 0x004fea000383ffff */
[----:B------:R-:W-:Y:S05]  /*9690*/  BRA `(.L_x_181) ;  /* 0xffffffb400b87947 */ /* 0x000fea000383ffff */
.L_x_93:
[----:B-1----:R-:W-:Y:S07]  /*96a0*/  MOV R3, UR7 ;  /* 0x0000000700037c02 */ /* 0x002fee0008000f00 */
.L_x_182:
[----:B-1----:R1:W2:Y:S02]  /*96b0*/  SYNCS.PHASECHK.TRANS64.TRYWAIT P0, [R3+URZ+0x60], R12 ;  /* 0x0000600c030075a7 */ /* 0x0022a400080011ff */
[----:B--2---:R-:W-:Y:S05]  /*96c0*/  @!P0 NANOSLEEP.SYNCS 0x989680 ;  /* 0x009896800000895d */ /* 0x004fea0003900000 */
[----:B------:R-:W2:Y:S02]  /*96d0*/  @!P0 SYNCS.PHASECHK.TRANS64 P0, [R3+URZ+0x60], R12 ;  /* 0x0000600c030085a7 */ /* 0x000ea400080010ff */
[----:B--2---:R-:W-:Y:S05]  /*96e0*/  @!P0 BRA `(.L_x_182) ;  /* 0xfffffffc00f08947 */ /* 0x004fea000383ffff */
[----:B------:R-:W-:Y:S05]  /*96f0*/  BRA `(.L_x_183) ;  /* 0xffffffb800147947 */ /* 0x000fea000383ffff */
.L_x_94:
[----:B------:R-:W-:Y:S07]  /*9700*/  MOV R3, UR7 ;  /* 0x0000000700037c02 */ /* 0x000fee0008000f00 */
.L_x_184:
[----:B-1----:R1:W2:Y:S02]  /*9710*/  SYNCS.PHASECHK.TRANS64.TRYWAIT P0, [R3+URZ+0x68], R12 ;  /* 0x0000680c030075a7 */ /* 0x0022a400080011ff */
[----:B--2---:R-:W-:Y:S05]  /*9720*/  @!P0 NANOSLEEP.SYNCS 0x989680 ;  /* 0x009896800000895d */ /* 0x004fea0003900000 */
[----:B------:R-:W2:Y:S02]  /*9730*/  @!P0 SYNCS.PHASECHK.TRANS64 P0, [R3+URZ+0x68], R12 ;  /* 0x0000680c030085a7 */ /* 0x000ea400080010ff */
[----:B--2---:R-:W-:Y:S05]  /*9740*/  @!P0 BRA `(.L_x_184) ;  /* 0xfffffffc00f08947 */ /* 0x004fea000383ffff */
[----:B------:R-:W-:Y:S05]  /*9750*/  BRA `(.L_x_185) ;  /* 0xffffffb800b47947 */ /* 0x000fea000383ffff */
.L_x_96:
[----:B------:R-:W-:-:S07]  /*9760*/  MOV R0, UR7 ;  /* 0x0000000700007c02 */ /* 0x000fce0008000f00 */
.L_x_186:
[----:B-1----:R1:W4:Y:S02]  /*9770*/  SYNCS.PHASECHK.TRANS64.TRYWAIT P0, [R0+URZ+0x50], R3 ;  /* 0x00005003000075a7 */ /* 0x00232400080011ff */
[----:B----4-:R-:W-:Y:S05]  /*9780*/  @!P0 NANOSLEEP.SYNCS 0x989680 ;  /* 0x009896800000895d */ /* 0x010fea0003900000 */
[----:B------:R-:W4:Y:S02]  /*9790*/  @!P0 SYNCS.PHASECHK.TRANS64 P0, [R0+URZ+0x50], R3 ;  /* 0x00005003000085a7 */ /* 0x000f2400080010ff */
[----:B----4-:R-:W-:Y:S05]  /*97a0*/  @!P0 BRA `(.L_x_186) ;  /* 0xfffffffc00f08947 */ /* 0x010fea000383ffff */
[----:B------:R-:W-:Y:S05]  /*97b0*/  BRA `(.L_x_187) ;  /* 0xffffffbc003c7947 */ /* 0x000fea000383ffff */
.L_x_97:
[----:B-1----:R-:W-:-:S07]  /*97c0*/  MOV R0, UR7 ;  /* 0x0000000700007c02 */ /* 0x002fce0008000f00 */
.L_x_188:
[----:B-1----:R1:W4:Y:S02]  /*97d0*/  SYNCS.PHASECHK.TRANS64.TRYWAIT P0, [R0+URZ+0x58], R3 ;  /* 0x00005803000075a7 */ /* 0x00232400080011ff */
[----:B----4-:R-:W-:Y:S05]  /*97e0*/  @!P0 NANOSLEEP.SYNCS 0x989680 ;  /* 0x009896800000895d */ /* 0x010fea0003900000 */
[----:B------:R-:W4:Y:S02]  /*97f0*/  @!P0 SYNCS.PHASECHK.TRANS64 P0, [R0+URZ+0x58], R3 ;  /* 0x00005803000085a7 */ /* 0x000f2400080010ff */
[----:B----4-:R-:W-:Y:S05]  /*9800*/  @!P0 BRA `(.L_x_188) ;  /* 0xfffffffc00f08947 */ /* 0x010fea000383ffff */
[----:B------:R-:W-:Y:S05]  /*9810*/  BRA `(.L_x_189) ;  /* 0xffffffbc002c7947 */ /* 0x000fea000383ffff */
.L_x_98:
[----:B-1----:R-:W-:-:S07]  /*9820*/  MOV R0, UR7 ;  /* 0x0000000700007c02 */ /* 0x002fce0008000f00 */
.L_x_190:
[----:B-1----:R1:W4:Y:S02]  /*9830*/  SYNCS.PHASECHK.TRANS64.TRYWAIT P0, [R0+URZ+0x60], R3 ;  /* 0x00006003000075a7 */ /* 0x00232400080011ff */
[----:B----4-:R-:W-:Y:S05]  /*9840*/  @!P0 NANOSLEEP.SYNCS 0x989680 ;  /* 0x009896800000895d */ /* 0x010fea0003900000 */
[----:B------:R-:W4:Y:S02]  /*9850*/  @!P0 SYNCS.PHASECHK.TRANS64 P0, [R0+URZ+0x60], R3 ;  /* 0x00006003000085a7 */ /* 0x000f2400080010ff */
[----:B----4-:R-:W-:Y:S05]  /*9860*/  @!P0 BRA `(.L_x_190) ;  /* 0xfffffffc00f08947 */ /* 0x010fea000383ffff */
[----:B------:R-:W-:Y:S05]  /*9870*/  BRA `(.L_x_191) ;  /* 0xffffffbc001c7947 */ /* 0x000fea000383ffff */
.L_x_100:
[----:B--2---:R2:W3:Y:S02]  /*9880*/  SYNCS.PHASECHK.TRANS64.TRYWAIT P0, [R0+URZ+0x80], R3 ;  /* 0x00008003000075a7 */ /* 0x0044e400080011ff */
[----:B---3--:R-:W-:Y:S05]  /*9890*/  @!P0 NANOSLEEP.SYNCS 0x989680 ;  /* 0x009896800000895d */ /* 0x008fea0003900000 */
[----:B------:R-:W3:Y:S02]  /*98a0*/  @!P0 SYNCS.PHASECHK.TRANS64 P0, [R0+URZ+0x80], R3 ;  /* 0x00008003000085a7 */ /* 0x000ee400080010ff */
[----:B---3--:R-:W-:Y:S05]  /*98b0*/  @!P0 BRA `(.L_x_100) ;  /* 0xfffffffc00f08947 */ /* 0x008fea000383ffff */
[----:B------:R-:W-:Y:S05]  /*98c0*/  BRA `(.L_x_192) ;  /* 0xffffffbc00f87947 */ /* 0x000fea000383ffff */
.L_x_111:
[----:B-1----:R-:W-:Y:S04]  /*98d0*/  MOV R0, UR48 ;  /* 0x0000003000007c02 */ /* 0x002fe80008000f00 */
[----:B------:R1:W3:Y:S03]  /*98e0*/  SYNCS.PHASECHK.TRANS64.TRYWAIT P1, [R0+URZ+0x30], R5 ;  /* 0x00003005000075a7 */ /* 0x0002e600080211ff */
[----:B---3--:R-:W-:Y:S05]  /*98f0*/  @!P1 NANOSLEEP.SYNCS 0x989680 ;  /* 0x009896800000995d */ /* 0x008fea0003900000 */
[----:B------:R-:W3:Y:S02]  /*9900*/  @!P1 SYNCS.PHASECHK.TRANS64 P1, [R0+URZ+0x30], R5 ;  /* 0x00003005000095a7 */ /* 0x000ee400080210ff */
[----:B---3--:R-:W-:Y:S05]  /*9910*/  @!P1 BRA `(.L_x_111) ;  /* 0xfffffffc00ec9947 */ /* 0x008fea000383ffff */
[----:B------:R-:W-:Y:S05]  /*9920*/  BRA `(.L_x_110) ;  /* 0xffffffcc00047947 */ /* 0x000fea000383ffff */
.L_x_113:
[----:B-1----:R1:W4:Y:S02]  /*9930*/  SYNCS.PHASECHK.TRANS64.TRYWAIT P0, [R88+URZ+0xa0], R3 ;  /* 0x0000a003580075a7 */ /* 0x00232400080011ff */
[----:B----4-:R-:W-:Y:S05]  /*9940*/  @!P0 NANOSLEEP.SYNCS 0x989680 ;  /* 0x009896800000895d */ /* 0x010fea0003900000 */
[----:B------:R-:W4:Y:S02]  /*9950*/  @!P0 SYNCS.PHASECHK.TRANS64 P0, [R88+URZ+0xa0], R3 ;  /* 0x0000a003580085a7 */ /* 0x000f2400080010ff */
[----:B----4-:R-:W-:Y:S05]  /*9960*/  @!P0 BRA `(.L_x_113) ;  /* 0xfffffffc00f08947 */ /* 0x010fea000383ffff */
[----:B------:R-:W-:Y:S05]  /*9970*/  BRA `(.L_x_112) ;  /* 0xffffffcc002c7947 */ /* 0x000fea000383ffff */
.L_x_122:
[----:B-1----:R1:W2:Y:S02]  /*9980*/  SYNCS.PHASECHK.TRANS64.TRYWAIT P0, [R3+URZ+0x30], R0 ;  /* 0x00003000030075a7 */ /* 0x0022a400080011ff */
[----:B--2---:R-:W-:Y:S05]  /*9990*/  @!P0 NANOSLEEP.SYNCS 0x989680 ;  /* 0x009896800000895d */ /* 0x004fea0003900000 */
[----:B------:R-:W2:Y:S02]  /*99a0*/  @!P0 SYNCS.PHASECHK.TRANS64 P0, [R3+URZ+0x30], R0 ;  /* 0x00003000030085a7 */ /* 0x000ea400080010ff */
[----:B--2---:R-:W-:Y:S05]  /*99b0*/  @!P0 BRA `(.L_x_122) ;  /* 0xfffffffc00f08947 */ /* 0x004fea000383ffff */
[----:B------:R-:W-:Y:S05]  /*99c0*/  BRA `(.L_x_121) ;  /* 0xffffffd400587947 */ /* 0x000fea000383ffff */
.L_x_130:
[----:B-1----:R1:W2:Y:S02]  /*99d0*/  SYNCS.PHASECHK.TRANS64.TRYWAIT P0, [R92+URZ+0x30], R5 ;  /* 0x000030055c0075a7 */ /* 0x0022a400080011ff */
[----:B--2---:R-:W-:Y:S05]  /*99e0*/  @!P0 NANOSLEEP.SYNCS 0x989680 ;  /* 0x009896800000895d */ /* 0x004fea0003900000 */
[----:B------:R-:W2:Y:S02]  /*99f0*/  @!P0 SYNCS.PHASECHK.TRANS64 P0, [R92+URZ+0x30], R5 ;  /* 0x000030055c0085a7 */ /* 0x000ea400080010ff */
[----:B--2---:R-:W-:Y:S05]  /*9a00*/  @!P0 BRA `(.L_x_130) ;  /* 0xfffffffc00f08947 */ /* 0x004fea000383ffff */
[----:B------:R-:W-:Y:S05]  /*9a10*/  BRA `(.L_x_129) ;  /* 0xffffffdc00ac7947 */ /* 0x000fea000383ffff */
.L_x_138:
[----:B-1----:R1:W2:Y:S02]  /*9a20*/  SYNCS.PHASECHK.TRANS64.TRYWAIT P0, [R92+URZ+0x30], R5 ;  /* 0x000030055c0075a7 */ /* 0x0022a400080011ff */
[----:B--2---:R-:W-:Y:S05]  /*9a30*/  @!P0 NANOSLEEP.SYNCS 0x989680 ;  /* 0x009896800000895d */ /* 0x004fea0003900000 */
[----:B------:R-:W2:Y:S02]  /*9a40*/  @!P0 SYNCS.PHASECHK.TRANS64 P0, [R92+URZ+0x30], R5 ;  /* 0x000030055c0085a7 */ /* 0x000ea400080010ff */
[----:B--2---:R-:W-:Y:S05]  /*9a50*/  @!P0 BRA `(.L_x_138) ;  /* 0xfffffffc00f08947 */ /* 0x004fea000383ffff */
[----:B------:R-:W-:Y:S05]  /*9a60*/  BRA `(.L_x_137) ;  /* 0xffffffe800007947 */ /* 0x000fea000383ffff */
        .weak           $__internal_0_$__cuda_sm10x_tcgen05_guardrail_trap_col_being_dealloced_not_returned_by_alloc
        .type           $__internal_0_$__cuda_sm10x_tcgen05_guardrail_trap_col_being_dealloced_not_returned_by_alloc,@function
        .size           $__internal_0_$__cuda_sm10x_tcgen05_guardrail_trap_col_being_dealloced_not_returned_by_alloc,($__internal_1_$__cuda_sm10x_tcgen05_guardrail_trap_phase_invalid_during_alloc - $__internal_0_$__cuda_sm10x_tcgen05_guardrail_trap_col_being_dealloced_not_returned_by_alloc)
$__internal_0_$__cuda_sm10x_tcgen05_guardrail_trap_col_being_dealloced_not_returned_by_alloc:
[----:B------:R-:W-:Y:S05]  /*9a70*/  BPT.TRAP 0x1 ;  /* 0x000000040000795c */ /* 0x000fea0000300000 */
[----:B------:R-:W-:-:S04]  /*9a80*/  HFMA2 R3, -RZ, RZ, 0, 0 ;  /* 0x00000000ff037431 */ /* 0x000fc800000001ff */
[----:B------:R-:W-:Y:S05]  /*9a90*/  RET.REL.NODEC R2 `(_ZN7cutlass13device_kernelINS_4gemm6kernel13GemmUniversalIN4cute5tupleIJiiiiEEENS1_10collective13CollectiveMmaINS1_35MainloopSm100TmaUmmaWarpSpecializedILi3ELi2ELi4ENS5_IJNS4_1CILi2EEENSA_ILi1EEESC_EEEEENS5_IJNSA_ILi128EEESF_NSA_ILi64EEEEEENS_10tfloat32_tENS5_IJlSC_lEEESI_SJ_NS4_8TiledMMAINS4_8MMA_AtomIJNS4_23SM100_MMA_TF32_2x1SM_SSISI_SI_fLi128ELi128ELNS4_4UMMA5MajorE0ELSO_0ELNSN_7ScaleInE0ELSP_0EEEEEENS4_6LayoutINS5_IJSC_SC_SC_EEENS5_IJNSA_ILi0EEESU_SU_EEEEENS5_IJNS4_10UnderscoreESX_SX_EEEEENS4_18SM100_TMA_2SM_LOADENS4_14ComposedLayoutINS4_7SwizzleILi3ELi4ELi3EEENS4_18smem_ptr_flag_bitsILi32EEENSS_INS5_IJNSA_ILi8EEENSA_ILi32EEEEEENS5_IJS17_SC_EEEEEEEvNS4_8identityES10_S1B_vS1C_EENS_8epilogue10collective18CollectiveEpilogueINS1E_23Sm100TmaWarpSpecializedILi4ELi2ELi16ELb1ELb0EEEJNS5_IJSG_SF_SG_EEENS5_IJNSS_ISG_SC_EENSS_INS5_IJNSA_ILi16EEESB_EEENS5_IJSC_SG_EEEEEEEESI_SJ_SI_SJ_NS1E_6fusion15FusionCallbacksIS1I_NS1Q_17LinearCombinationISI_fSI_fLNS_15FloatRoundStyleE2EEES1J_S1P_JEEENS4_5SM1004TMEM4LOAD26SM100_TMEM_LOAD_32dp32b16xENS4_13SM90_TMA_LOADENS11_INS12_ILi2ELi4ELi3EEES15_NSS_INS5_IJS16_S1L_EEENS5_IJS1L_SC_EEEEEEENS4_39AutoVectorizingCopyWithAssumedAlignmentILi128EEENS4_14SM90_TMA_STOREES25_S27_S27_EEEvvEEEEvNT_6ParamsE) ;  /* 0xffffff6402587950 */ /* 0x000fea0003c3ffff */
        .weak           $__internal_1_$__cuda_sm10x_tcgen05_guardrail_trap_phase_invalid_during_alloc
        .type           $__internal_1_$__cuda_sm10x_tcgen05_guardrail_trap_phase_invalid_during_alloc,@function
        .size           $__internal_1_$__cuda_sm10x_tcgen05_guardrail_trap_phase_invalid_during_alloc,($__internal_2_$__cuda_sm10x_tcgen05_guardrail_trap_unallocated_columns_being_dealloced - $__internal_1_$__cuda_sm10x_tcgen05_guardrail_trap_phase_invalid_during_alloc)
$__internal_1_$__cuda_sm10x_tcgen05_guardrail_trap_phase_invalid_during_alloc:
[----:B------:R-:W-:Y:S05]  /*9aa0*/  BPT.TRAP 0x1 ;  /* 0x000000040000795c */ /* 0x000fea0000300000 */
[----:B------:R-:W-:-:S04]  /*9ab0*/  MOV R3, 0x0 ;  /* 0x0000000000037802 */ /* 0x000fc80000000f00 */
[----:B------:R-:W-:Y:S05]  /*9ac0*/  RET.REL.NODEC R2 `(_ZN7cutlass13device_kernelINS_4gemm6kernel13GemmUniversalIN4cute5tupleIJiiiiEEENS1_10collective13CollectiveMmaINS1_35MainloopSm100TmaUmmaWarpSpecializedILi3ELi2ELi4ENS5_IJNS4_1CILi2EEENSA_ILi1EEESC_EEEEENS5_IJNSA_ILi128EEESF_NSA_ILi64EEEEEENS_10tfloat32_tENS5_IJlSC_lEEESI_SJ_NS4_8TiledMMAINS4_8MMA_AtomIJNS4_23SM100_MMA_TF32_2x1SM_SSISI_SI_fLi128ELi128ELNS4_4UMMA5MajorE0ELSO_0ELNSN_7ScaleInE0ELSP_0EEEEEENS4_6LayoutINS5_IJSC_SC_SC_EEENS5_IJNSA_ILi0EEESU_SU_EEEEENS5_IJNS4_10UnderscoreESX_SX_EEEEENS4_18SM100_TMA_2SM_LOADENS4_14ComposedLayoutINS4_7SwizzleILi3ELi4ELi3EEENS4_18smem_ptr_flag_bitsILi32EEENSS_INS5_IJNSA_ILi8EEENSA_ILi32EEEEEENS5_IJS17_SC_EEEEEEEvNS4_8identityES10_S1B_vS1C_EENS_8epilogue10collective18CollectiveEpilogueINS1E_23Sm100TmaWarpSpecializedILi4ELi2ELi16ELb1ELb0EEEJNS5_IJSG_SF_SG_EEENS5_IJNSS_ISG_SC_EENSS_INS5_IJNSA_ILi16EEESB_EEENS5_IJSC_SG_EEEEEEEESI_SJ_SI_SJ_NS1E_6fusion15FusionCallbacksIS1I_NS1Q_17LinearCombinationISI_fSI_fLNS_15FloatRoundStyleE2EEES1J_S1P_JEEENS4_5SM1004TMEM4LOAD26SM100_TMEM_LOAD_32dp32b16xENS4_13SM90_TMA_LOADENS11_INS12_ILi2ELi4ELi3EEES15_NSS_INS5_IJS16_S1L_EEENS5_IJS1L_SC_EEEEEEENS4_39AutoVectorizingCopyWithAssumedAlignmentILi128EEENS4_14SM90_TMA_STOREES25_S27_S27_EEEvvEEEEvNT_6ParamsE) ;  /* 0xffffff64024c7950 */ /* 0x000fea0003c3ffff */
        .weak           $__internal_2_$__cuda_sm10x_tcgen05_guardrail_trap_unallocated_columns_being_dealloced
        .type           $__internal_2_$__cuda_sm10x_tcgen05_guardrail_trap_unallocated_columns_being_dealloced,@function
        .size           $__internal_2_$__cuda_sm10x_tcgen05_guardrail_trap_unallocated_columns_being_dealloced,(.L_x_194 - $__internal_2_$__cuda_sm10x_tcgen05_guardrail_trap_unallocated_columns_being_dealloced)
$__internal_2_$__cuda_sm10x_tcgen05_guardrail_trap_unallocated_columns_being_dealloced:
[----:B------:R-:W-:Y:S05]  /*9ad0*/  BPT.TRAP 0x1 ;  /* 0x000000040000795c */ /* 0x000fea0000300000 */
[----:B------:R-:W-:-:S04]  /*9ae0*/  HFMA2 R3, -RZ, RZ, 0, 0 ;  /* 0x00000000ff037431 */ /* 0x000fc800000001ff */
[----:B------:R-:W-:Y:S05]  /*9af0*/  RET.REL.NODEC R2 `(_ZN7cutlass13device_kernelINS_4gemm6kernel13GemmUniversalIN4cute5tupleIJiiiiEEENS1_10collective13CollectiveMmaINS1_35MainloopSm100TmaUmmaWarpSpecializedILi3ELi2ELi4ENS5_IJNS4_1CILi2EEENSA_ILi1EEESC_EEEEENS5_IJNSA_ILi128EEESF_NSA_ILi64EEEEEENS_10tfloat32_tENS5_IJlSC_lEEESI_SJ_NS4_8TiledMMAINS4_8MMA_AtomIJNS4_23SM100_MMA_TF32_2x1SM_SSISI_SI_fLi128ELi128ELNS4_4UMMA5MajorE0ELSO_0ELNSN_7ScaleInE0ELSP_0EEEEEENS4_6LayoutINS5_IJSC_SC_SC_EEENS5_IJNSA_ILi0EEESU_SU_EEEEENS5_IJNS4_10UnderscoreESX_SX_EEEEENS4_18SM100_TMA_2SM_LOADENS4_14ComposedLayoutINS4_7SwizzleILi3ELi4ELi3EEENS4_18smem_ptr_flag_bitsILi32EEENSS_INS5_IJNSA_ILi8EEENSA_ILi32EEEEEENS5_IJS17_SC_EEEEEEEvNS4_8identityES10_S1B_vS1C_EENS_8epilogue10collective18CollectiveEpilogueINS1E_23Sm100TmaWarpSpecializedILi4ELi2ELi16ELb1ELb0EEEJNS5_IJSG_SF_SG_EEENS5_IJNSS_ISG_SC_EENSS_INS5_IJNSA_ILi16EEESB_EEENS5_IJSC_SG_EEEEEEEESI_SJ_SI_SJ_NS1E_6fusion15FusionCallbacksIS1I_NS1Q_17LinearCombinationISI_fSI_fLNS_15FloatRoundStyleE2EEES1J_S1P_JEEENS4_5SM1004TMEM4LOAD26SM100_TMEM_LOAD_32dp32b16xENS4_13SM90_TMA_LOADENS11_INS12_ILi2ELi4ELi3EEES15_NSS_INS5_IJS16_S1L_EEENS5_IJS1L_SC_EEEEEEENS4_39AutoVectorizingCopyWithAssumedAlignmentILi128EEENS4_14SM90_TMA_STOREES25_S27_S27_EEEvvEEEEvNT_6ParamsE) ;  /* 0xffffff6402407950 */ /* 0x000fea0003c3ffff */
.L_x_193:
[----:B------:R-:W-:-:S00]  /*9b00*/  BRA `(.L_x_193) ;  /* 0xfffffffc00fc7947 */ /* 0x000fc0000383ffff */
[----:B------:R-:W-:-:S00]  /*9b10*/  NOP ;  /* 0x0000000000007918 */ /* 0x000fc00000000000 */
        /* <DEDUP_REMOVED lines=14> */
.L_x_194:


//--------------------- .nv.global.init           --------------------------
	.section	.nv.global.init,"aw",@progbits
.nv.global.init:
	.type		$str$27,@object
	.size		$str$27,($str$28 - $str$27)
$str$27:
        /*0000*/ 	.byte	0x28, 0x61, 0x64, 0x64, 0x72, 0x65, 0x73, 0x73, 0x20, 0x26, 0x20, 0x6d, 0x61, 0x73, 0x6b, 0x29
        /*0010*/ 	.byte	0x20, 0x3d, 0x3d, 0x20, 0x30, 0x00
	.type		$str$28,@object
	.size		$str$28,($str$26 - $str$28)
$str$28:
        /*0016*/ 	.byte	0x2f, 0x74, 0x6d, 0x70, 0x2f, 0x63, 0x75, 0x74, 0x6c, 0x61, 0x73, 0x73, 0x5f, 0x73, 0x77, 0x65
        /*0026*/ 	.byte	0x65, 0x70, 0x5f, 0x73, 0x72, 0x63, 0x2f, 0x69, 0x6e, 0x63, 0x6c, 0x75, 0x64, 0x65, 0x2f, 0x63
        /*0036*/ 	.byte	0x75, 0x74, 0x65, 0x2f, 0x70, 0x6f, 0x69, 0x6e, 0x74, 0x65, 0x72, 0x5f, 0x66, 0x6c, 0x61, 0x67
        /*0046*/ 	.byte	0x67, 0x65, 0x64, 0x2e, 0x68, 0x70, 0x70, 0x00
	.type		$str$26,@object
	.size		$str$26,($str$25 - $str$26)
$str$26:
        /*004e*/ 	.byte	0x2f, 0x74, 0x6d, 0x70, 0x2f, 0x63, 0x75, 0x74, 0x6c, 0x61, 0x73, 0x73, 0x5f, 0x73, 0x77, 0x65
        /*005e*/ 	.byte	0x65, 0x70, 0x5f, 0x73, 0x72, 0x63, 0x2f, 0x69, 0x6e, 0x63, 0x6c, 0x75, 0x64, 0x65, 0x2f, 0x63
        /*006e*/ 	.byte	0x75, 0x74, 0x65, 0x2f, 0x61, 0x74, 0x6f, 0x6d, 0x2f, 0x63, 0x6f, 0x70, 0x79, 0x5f, 0x74, 0x72
        /*007e*/ 	.byte	0x61, 0x69, 0x74, 0x73, 0x5f, 0x73, 0x6d, 0x31, 0x30, 0x30, 0x2e, 0x68, 0x70, 0x70, 0x00
	.type		$str$25,@object
	.size		$str$25,(__unnamed_1 - $str$25)
$str$25:
        /*008d*/ 	.byte	0x28, 0x28, 0x75, 0x69, 0x6e, 0x74, 0x33, 0x32, 0x5f, 0x74, 0x28, 0x74, 0x68, 0x72, 0x65, 0x61
        /*009d*/ 	.byte	0x64, 0x49, 0x64, 0x78, 0x2e, 0x78, 0x29, 0x20, 0x2f, 0x20, 0x33, 0x32, 0x29, 0x20, 0x25, 0x20
        /*00ad*/ 	.byte	0x34, 0x29, 0x20, 0x3d, 0x3d, 0x20, 0x28, 0x28, 0x28, 0x74, 0x6d, 0x65, 0x6d, 0x5f, 0x61, 0x64
        /*00bd*/ 	.byte	0x64, 0x72, 0x20, 0x3e, 0x3e, 0x20, 0x31, 0x36, 0x29, 0x20, 0x2f, 0x20, 0x33, 0x32, 0x29, 0x20
        /*00cd*/ 	.byte	0x25, 0x20, 0x34, 0x29, 0x00
	.type		__unnamed_1,@object
	.size		__unnamed_1,(__unnamed_2 - __unnamed_1)
__unnamed_1:
        /*00d2*/ 	.byte	0x61, 0x75, 0x74, 0x6f, 0x20, 0x63, 0x75, 0x74, 0x65, 0x3a, 0x3a, 0x61, 0x73, 0x5f, 0x70, 0x6f
        /* <DEDUP_REMOVED lines=24> */
        /*0262*/ 	.byte	0x43, 0x3c, 0x32, 0x30, 0x34, 0x38, 0x3e, 0x3e, 0x3e, 0x3e, 0x5d, 0x00
	.type		__unnamed_2,@object
	.size		__unnamed_2,(.L_2 - __unnamed_2)
__unnamed_2:
        /* <DEDUP_REMOVED lines=42> */
        /*050e*/ 	.byte	0x3e, 0x5d, 0x00
.L_2:


//--------------------- .nv.shared._ZN7cutlass13device_kernelINS_4gemm6kernel13GemmUniversalIN4cute5tupleIJiiiiEEENS1_10collective13CollectiveMmaINS1_35MainloopSm100TmaUmmaWarpSpecializedILi3ELi2ELi4ENS5_IJNS4_1CILi2EEENSA_ILi1EEESC_EEEEENS5_IJNSA_ILi128EEESF_NSA_ILi64EEEEEENS_10tfloat32_tENS5_IJlSC_lEEESI_SJ_NS4_8TiledMMAINS4_8MMA_AtomIJNS4_23SM100_MMA_TF32_2x1SM_SSISI_SI_fLi128ELi128ELNS4_4UMMA5MajorE0ELSO_0ELNSN_7ScaleInE0ELSP_0EEEEEENS4_6LayoutINS5_IJSC_SC_SC_EEENS5_IJNSA_ILi0EEESU_SU_EEEEENS5_IJNS4_10UnderscoreESX_SX_EEEEENS4_18SM100_TMA_2SM_LOADENS4_14ComposedLayoutINS4_7SwizzleILi3ELi4ELi3EEENS4_18smem_ptr_flag_bitsILi32EEENSS_INS5_IJNSA_ILi8EEENSA_ILi32EEEEEENS5_IJS17_SC_EEEEEEEvNS4_8identityES10_S1B_vS1C_EENS_8epilogue10collective18CollectiveEpilogueINS1E_23Sm100TmaWarpSpecializedILi4ELi2ELi16ELb1ELb0EEEJNS5_IJSG_SF_SG_EEENS5_IJNSS_ISG_SC_EENSS_INS5_IJNSA_ILi16EEESB_EEENS5_IJSC_SG_EEEEEEEESI_SJ_SI_SJ_NS1E_6fusion15FusionCallbacksIS1I_NS1Q_17LinearCombinationISI_fSI_fLNS_15FloatRoundStyleE2EEES1J_S1P_JEEENS4_5SM1004TMEM4LOAD26SM100_TMEM_LOAD_32dp32b16xENS4_13SM90_TMA_LOADENS11_INS12_ILi2ELi4ELi3EEES15_NSS_INS5_IJS16_S1L_EEENS5_IJS1L_SC_EEEEEEENS4_39AutoVectorizingCopyWithAssumedAlignmentILi128EEENS4_14SM90_TMA_STOREES25_S27_S27_EEEvvEEEEvNT_6ParamsE --------------------------
	.section	.nv.shared._ZN7cutlass13device_kernelINS_4gemm6kernel13GemmUniversalIN4cute5tupleIJiiiiEEENS1_10collective13CollectiveMmaINS1_35MainloopSm100TmaUmmaWarpSpecializedILi3ELi2ELi4ENS5_IJNS4_1CILi2EEENSA_ILi1EEESC_EEEEENS5_IJNSA_ILi128EEESF_NSA_ILi64EEEEEENS_10tfloat32_tENS5_IJlSC_lEEESI_SJ_NS4_8TiledMMAINS4_8MMA_AtomIJNS4_23SM100_MMA_TF32_2x1SM_SSISI_SI_fLi128ELi128ELNS4_4UMMA5MajorE0ELSO_0ELNSN_7ScaleInE0ELSP_0EEEEEENS4_6LayoutINS5_IJSC_SC_SC_EEENS5_IJNSA_ILi0EEESU_SU_EEEEENS5_IJNS4_10UnderscoreESX_SX_EEEEENS4_18SM100_TMA_2SM_LOADENS4_14ComposedLayoutINS4_7SwizzleILi3ELi4ELi3EEENS4_18smem_ptr_flag_bitsILi32EEENSS_INS5_IJNSA_ILi8EEENSA_ILi32EEEEEENS5_IJS17_SC_EEEEEEEvNS4_8identityES10_S1B_vS1C_EENS_8epilogue10collective18CollectiveEpilogueINS1E_23Sm100TmaWarpSpecializedILi4ELi2ELi16ELb1ELb0EEEJNS5_IJSG_SF_SG_EEENS5_IJNSS_ISG_SC_EENSS_INS5_IJNSA_ILi16EEESB_EEENS5_IJSC_SG_EEEEEEEESI_SJ_SI_SJ_NS1E_6fusion15FusionCallbacksIS1I_NS1Q_17LinearCombinationISI_fSI_fLNS_15FloatRoundStyleE2EEES1J_S1P_JEEENS4_5SM1004TMEM4LOAD26SM100_TMEM_LOAD_32dp32b16xENS4_13SM90_TMA_LOADENS11_INS12_ILi2ELi4ELi3EEES15_NSS_INS5_IJS16_S1L_EEENS5_IJS1L_SC_EEEEEEENS4_39AutoVectorizingCopyWithAssumedAlignmentILi128EEENS4_14SM90_TMA_STOREES25_S27_S27_EEEvvEEEEvNT_6ParamsE,"aw",@nobits
	.sectionflags	@""
	.align	16
	.zero		1024


//--------------------- .nv.shared.reserved.0     --------------------------
	.section	.nv.shared.reserved.0,"aw",@nobits
	.weak		__nv_reservedSMEM_offset_0_alias
	.size		__nv_reservedSMEM_offset_0_alias, 0, 64
	.other		__nv_reservedSMEM_offset_0_alias,@"STO_CUDA_RESERVED_SHARED STV_DEFAULT"
__nv_reservedSMEM_offset_0_alias:
	.zero		0
.nv.shared.reserved.0:
	.zero		64
	.weak		__nv_reservedSMEM_tcgen05_partition
	.type		__nv_reservedSMEM_tcgen05_partition,@object
	.size		__nv_reservedSMEM_tcgen05_partition,(.L_0 - __nv_reservedSMEM_tcgen05_partition)
__nv_reservedSMEM_tcgen05_partition:
	.zero		32
.L_0:


//--------------------- .nv.global                --------------------------
	.section	.nv.global,"aw",@nobits
.nv.global:
	.type		_ZN40_INTERNAL_0b2f73ef_4_k_cu_f875063e_102704cute1_E,@object
	.size		_ZN40_INTERNAL_0b2f73ef_4_k_cu_f875063e_102704cute1_E,(_ZN40_INTERNAL_0b2f73ef_4_k_cu_f875063e_102704cuda3std3__45__cpo6cbeginE - _ZN40_INTERNAL_0b2f73ef_4_k_cu_f875063e_102704cute1_E)
_ZN40_INTERNAL_0b2f73ef_4_k_cu_f875063e_102704cute1_E:
	.zero		1
	.type		_ZN40_INTERNAL_0b2f73ef_4_k_cu_f875063e_102704cuda3std3__45__cpo6cbeginE,@object
	.size		_ZN40_INTERNAL_0b2f73ef_4_k_cu_f875063e_102704cuda3std3__45__cpo6cbeginE,(_ZN40_INTERNAL_0b2f73ef_4_k_cu_f875063e_102704cuda3std3__48in_placeE - _ZN40_INTERNAL_0b2f73ef_4_k_cu_f875063e_102704cuda3std3__45__cpo6cbeginE)
_ZN40_INTERNAL_0b2f73ef_4_k_cu_f875063e_102704cuda3std3__45__cpo6cbeginE:
	.zero		1
	.type		_ZN40_INTERNAL_0b2f73ef_4_k_cu_f875063e_102704cuda3std3__48in_placeE,@object
	.size		_ZN40_INTERNAL_0b2f73ef_4_k_cu_f875063e_102704cuda3std3__48in_placeE,(_ZN40_INTERNAL_0b2f73ef_4_k_cu_f875063e_102704cuda3std6ranges3__45__cpo9iter_moveE - _ZN40_INTERNAL_0b2f73ef_4_k_cu_f875063e_102704cuda3std3__48in_placeE)
_ZN40_INTERNAL_0b2f73ef_4_k_cu_f875063e_102704cuda3std3__48in_placeE:
	.zero		1
	.type		_ZN40_INTERNAL_0b2f73ef_4_k_cu_f875063e_102704cuda3std6ranges3__45__cpo9iter_moveE,@object
	.size		_ZN40_INTERNAL_0b2f73ef_4_k_cu_f875063e_102704cuda3std6ranges3__45__cpo9iter_moveE,(_ZN40_INTERNAL_0b2f73ef_4_k_cu_f875063e_102704cuda3std3__45__cpo5beginE - _ZN40_INTERNAL_0b2f73ef_4_k_cu_f875063e_102704cuda3std6ranges3__45__cpo9iter_moveE)
_ZN40_INTERNAL_0b2f73ef_4_k_cu_f875063e_102704cuda3std6ranges3__45__cpo9iter_moveE:
	.zero		1
	.type		_ZN40_INTERNAL_0b2f73ef_4_k_cu_f875063e_102704cuda3std3__45__cpo5beginE,@object
	.size		_ZN40_INTERNAL_0b2f73ef_4_k_cu_f875063e_102704cuda3std3__45__cpo5beginE,(_ZN40_INTERNAL_0b2f73ef_4_k_cu_f875063e_102704cuda3std3__442_GLOBAL__N__0b2f73ef_4_k_cu_f875063e_102706ignoreE - _ZN40_INTERNAL_0b2f73ef_4_k_cu_f875063e_102704cuda3std3__45__cpo5beginE)
_ZN40_INTERNAL_0b2f73ef_4_k_cu_f875063e_102704cuda3std3__45__cpo5beginE:
	.zero		1
	.type		_ZN40_INTERNAL_0b2f73ef_4_k_cu_f875063e_102704cuda3std3__442_GLOBAL__N__0b2f73ef_4_k_cu_f875063e_102706ignoreE,@object
	.size		_ZN40_INTERNAL_0b2f73ef_4_k_cu_f875063e_102704cuda3std3__442_GLOBAL__N__0b2f73ef_4_k_cu_f875063e_102706ignoreE,(_ZN40_INTERNAL_0b2f73ef_4_k_cu_f875063e_102704cute7productE - _ZN40_INTERNAL_0b2f73ef_4_k_cu_f875063e_102704cuda3std3__442_GLOBAL__N__0b2f73ef_4_k_cu_f875063e_102706ignoreE)
_ZN40_INTERNAL_0b2f73ef_4_k_cu_f875063e_102704cuda3std3__442_GLOBAL__N__0b2f73ef_4_k_cu_f875063e_102706ignoreE:
	.zero		1
	.type		_ZN40_INTERNAL_0b2f73ef_4_k_cu_f875063e_102704cute7productE,@object
	.size		_ZN40_INTERNAL_0b2f73ef_4_k_cu_f875063e_102704cute7productE,(_ZN40_INTERNAL_0b2f73ef_4_k_cu_f875063e_102704cuda3std3__45__cpo3endE - _ZN40_INTERNAL_0b2f73ef_4_k_cu_f875063e_102704cute7productE)
_ZN40_INTERNAL_0b2f73ef_4_k_cu_f875063e_102704cute7productE:
	.zero		1
	.type		_ZN40_INTERNAL_0b2f73ef_4_k_cu_f875063e_102704cuda3std3__45__cpo3endE,@object
	.size		_ZN40_INTERNAL_0b2f73ef_4_k_cu_f875063e_102704cuda3std3__45__cpo3endE,(_ZN40_INTERNAL_0b2f73ef_4_k_cu_f875063e_102704cuda3std3__419piecewise_constructE - _ZN40_INTERNAL_0b2f73ef_4_k_cu_f875063e_102704cuda3std3__45__cpo3endE)
_ZN40_INTERNAL_0b2f73ef_4_k_cu_f875063e_102704cuda3std3__45__cpo3endE:
	.zero		1
	.type		_ZN40_INTERNAL_0b2f73ef_4_k_cu_f875063e_102704cuda3std3__419piecewise_constructE,@object
	.size		_ZN40_INTERNAL_0b2f73ef_4_k_cu_f875063e_102704cuda3std3__419piecewise_constructE,(_ZN40_INTERNAL_0b2f73ef_4_k_cu_f875063e_102704cuda3std3__45__cpo4cendE - _ZN40_INTERNAL_0b2f73ef_4_k_cu_f875063e_102704cuda3std3__419piecewise_constructE)
_ZN40_INTERNAL_0b2f73ef_4_k_cu_f875063e_102704cuda3std3__419piecewise_constructE:
	.zero		1
	.type		_ZN40_INTERNAL_0b2f73ef_4_k_cu_f875063e_102704cuda3std3__45__cpo4cendE,@object
	.size		_ZN40_INTERNAL_0b2f73ef_4_k_cu_f875063e_102704cuda3std3__45__cpo4cendE,(_ZN40_INTERNAL_0b2f73ef_4_k_cu_f875063e_102704cuda3std6ranges3__45__cpo4swapE - _ZN40_INTERNAL_0b2f73ef_4_k_cu_f875063e_102704cuda3std3__45__cpo4cendE)
_ZN40_INTERNAL_0b2f73ef_4_k_cu_f875063e_102704cuda3std3__45__cpo4cendE:
	.zero		1
	.type		_ZN40_INTERNAL_0b2f73ef_4_k_cu_f875063e_102704cuda3std6ranges3__45__cpo4swapE,@object
	.size		_ZN40_INTERNAL_0b2f73ef_4_k_cu_f875063e_102704cuda3std6ranges3__45__cpo4swapE,(.L_10 - _ZN40_INTERNAL_0b2f73ef_4_k_cu_f875063e_102704cuda3std6ranges3__45__cpo4swapE)
_ZN40_INTERNAL_0b2f73ef_4_k_cu_f875063e_102704cuda3std6ranges3__45__cpo4swapE:
	.zero		1
.L_10:


//--------------------- .nv.constant0._ZN7cutlass13device_kernelINS_4gemm6kernel13GemmUniversalIN4cute5tupleIJiiiiEEENS1_10collective13CollectiveMmaINS1_35MainloopSm100TmaUmmaWarpSpecializedILi3ELi2ELi4ENS5_IJNS4_1CILi2EEENSA_ILi1EEESC_EEEEENS5_IJNSA_ILi128EEESF_NSA_ILi64EEEEEENS_10tfloat32_tENS5_IJlSC_lEEESI_SJ_NS4_8TiledMMAINS4_8MMA_AtomIJNS4_23SM100_MMA_TF32_2x1SM_SSISI_SI_fLi128ELi128ELNS4_4UMMA5MajorE0ELSO_0ELNSN_7ScaleInE0ELSP_0EEEEEENS4_6LayoutINS5_IJSC_SC_SC_EEENS5_IJNSA_ILi0EEESU_SU_EEEEENS5_IJNS4_10UnderscoreESX_SX_EEEEENS4_18SM100_TMA_2SM_LOADENS4_14ComposedLayoutINS4_7SwizzleILi3ELi4ELi3EEENS4_18smem_ptr_flag_bitsILi32EEENSS_INS5_IJNSA_ILi8EEENSA_ILi32EEEEEENS5_IJS17_SC_EEEEEEEvNS4_8identityES10_S1B_vS1C_EENS_8epilogue10collective18CollectiveEpilogueINS1E_23Sm100TmaWarpSpecializedILi4ELi2ELi16ELb1ELb0EEEJNS5_IJSG_SF_SG_EEENS5_IJNSS_ISG_SC_EENSS_INS5_IJNSA_ILi16EEESB_EEENS5_IJSC_SG_EEEEEEEESI_SJ_SI_SJ_NS1E_6fusion15FusionCallbacksIS1I_NS1Q_17LinearCombinationISI_fSI_fLNS_15FloatRoundStyleE2EEES1J_S1P_JEEENS4_5SM1004TMEM4LOAD26SM100_TMEM_LOAD_32dp32b16xENS4_13SM90_TMA_LOADENS11_INS12_ILi2ELi4ELi3EEES15_NSS_INS5_IJS16_S1L_EEENS5_IJS1L_SC_EEEEEEENS4_39AutoVectorizingCopyWithAssumedAlignmentILi128EEENS4_14SM90_TMA_STOREES25_S27_S27_EEEvvEEEEvNT_6ParamsE --------------------------
	.section	.nv.constant0._ZN7cutlass13device_kernelINS_4gemm6kernel13GemmUniversalIN4cute5tupleIJiiiiEEENS1_10collective13CollectiveMmaINS1_35MainloopSm100TmaUmmaWarpSpecializedILi3ELi2ELi4ENS5_IJNS4_1CILi2EEENSA_ILi1EEESC_EEEEENS5_IJNSA_ILi128EEESF_NSA_ILi64EEEEEENS_10tfloat32_tENS5_IJlSC_lEEESI_SJ_NS4_8TiledMMAINS4_8MMA_AtomIJNS4_23SM100_MMA_TF32_2x1SM_SSISI_SI_fLi128ELi128ELNS4_4UMMA5MajorE0ELSO_0ELNSN_7ScaleInE0ELSP_0EEEEEENS4_6LayoutINS5_IJSC_SC_SC_EEENS5_IJNSA_ILi0EEESU_SU_EEEEENS5_IJNS4_10UnderscoreESX_SX_EEEEENS4_18SM100_TMA_2SM_LOADENS4_14ComposedLayoutINS4_7SwizzleILi3ELi4ELi3EEENS4_18smem_ptr_flag_bitsILi32EEENSS_INS5_IJNSA_ILi8EEENSA_ILi32EEEEEENS5_IJS17_SC_EEEEEEEvNS4_8identityES10_S1B_vS1C_EENS_8epilogue10collective18CollectiveEpilogueINS1E_23Sm100TmaWarpSpecializedILi4ELi2ELi16ELb1ELb0EEEJNS5_IJSG_SF_SG_EEENS5_IJNSS_ISG_SC_EENSS_INS5_IJNSA_ILi16EEESB_EEENS5_IJSC_SG_EEEEEEEESI_SJ_SI_SJ_NS1E_6fusion15FusionCallbacksIS1I_NS1Q_17LinearCombinationISI_fSI_fLNS_15FloatRoundStyleE2EEES1J_S1P_JEEENS4_5SM1004TMEM4LOAD26SM100_TMEM_LOAD_32dp32b16xENS4_13SM90_TMA_LOADENS11_INS12_ILi2ELi4ELi3EEES15_NSS_INS5_IJS16_S1L_EEENS5_IJS1L_SC_EEEEEEENS4_39AutoVectorizingCopyWithAssumedAlignmentILi128EEENS4_14SM90_TMA_STOREES25_S27_S27_EEEvvEEEEvNT_6ParamsE,"a",@progbits
	.sectionflags	@""
	.align	4
.nv.constant0._ZN7cutlass13device_kernelINS_4gemm6kernel13GemmUniversalIN4cute5tupleIJiiiiEEENS1_10collective13CollectiveMmaINS1_35MainloopSm100TmaUmmaWarpSpecializedILi3ELi2ELi4ENS5_IJNS4_1CILi2EEENSA_ILi1EEESC_EEEEENS5_IJNSA_ILi128EEESF_NSA_ILi64EEEEEENS_10tfloat32_tENS5_IJlSC_lEEESI_SJ_NS4_8TiledMMAINS4_8MMA_AtomIJNS4_23SM100_MMA_TF32_2x1SM_SSISI_SI_fLi128ELi128ELNS4_4UMMA5MajorE0ELSO_0ELNSN_7ScaleInE0ELSP_0EEEEEENS4_6LayoutINS5_IJSC_SC_SC_EEENS5_IJNSA_ILi0EEESU_SU_EEEEENS5_IJNS4_10UnderscoreESX_SX_EEEEENS4_18SM100_TMA_2SM_LOADENS4_14ComposedLayoutINS4_7SwizzleILi3ELi4ELi3EEENS4_18smem_ptr_flag_bitsILi32EEENSS_INS5_IJNSA_ILi8EEENSA_ILi32EEEEEENS5_IJS17_SC_EEEEEEEvNS4_8identityES10_S1B_vS1C_EENS_8epilogue10collective18CollectiveEpilogueINS1E_23Sm100TmaWarpSpecializedILi4ELi2ELi16ELb1ELb0EEEJNS5_IJSG_SF_SG_EEENS5_IJNSS_ISG_SC_EENSS_INS5_IJNSA_ILi16EEESB_EEENS5_IJSC_SG_EEEEEEEESI_SJ_SI_SJ_NS1E_6fusion15FusionCallbacksIS1I_NS1Q_17LinearCombinationISI_fSI_fLNS_15FloatRoundStyleE2EEES1J_S1P_JEEENS4_5SM1004TMEM4LOAD26SM100_TMEM_LOAD_32dp32b16xENS4_13SM90_TMA_LOADENS11_INS12_ILi2ELi4ELi3EEES15_NSS_INS5_IJS16_S1L_EEENS5_IJS1L_SC_EEEEEEENS4_39AutoVectorizingCopyWithAssumedAlignmentILi128EEENS4_14SM90_TMA_STOREES25_S27_S27_EEEvvEEEEvNT_6ParamsE:
	.zero		2944


//--------------------- SYMBOLS --------------------------

	.type		.nv.reservedSmem.offset0,@object
	.size		.nv.reservedSmem.offset0,0x4
	.type		.nv.reservedSmem.cap,@object
	.size		.nv.reservedSmem.cap,0x4
	.type		__assertfail,@function
